//
// Generated by NVIDIA NVVM Compiler
//
// Compiler Build ID: CL-36424714
// Cuda compilation tools, release 13.0, V13.0.88
// Based on NVVM 20.0.0
//

.version 9.0
.target sm_100
.address_size 64

	// .globl	_Z10sp_exampleP6__halfS0_Pfiiiff
.extern .func  (.param .b32 func_retval0) vprintf
(
	.param .b64 vprintf_param_0,
	.param .b64 vprintf_param_1
)
;
.global .align 1 .b8 $str[38] = {119, 109, 109, 97, 95, 101, 120, 97, 109, 112, 108, 101, 58, 32, 119, 97, 114, 112, 77, 32, 61, 32, 37, 100, 44, 32, 119, 97, 114, 112, 78, 32, 61, 32, 37, 100, 10};

.visible .entry _Z10sp_exampleP6__halfS0_Pfiiiff(
	.param .u64 .ptr .align 1 _Z10sp_exampleP6__halfS0_Pfiiiff_param_0,
	.param .u64 .ptr .align 1 _Z10sp_exampleP6__halfS0_Pfiiiff_param_1,
	.param .u64 .ptr .align 1 _Z10sp_exampleP6__halfS0_Pfiiiff_param_2,
	.param .u32 _Z10sp_exampleP6__halfS0_Pfiiiff_param_3,
	.param .u32 _Z10sp_exampleP6__halfS0_Pfiiiff_param_4,
	.param .u32 _Z10sp_exampleP6__halfS0_Pfiiiff_param_5,
	.param .f32 _Z10sp_exampleP6__halfS0_Pfiiiff_param_6,
	.param .f32 _Z10sp_exampleP6__halfS0_Pfiiiff_param_7
)
{
	.reg .pred 	%p<16>;
	.reg .b16 	%rs<381>;
	.reg .b32 	%r<48>;
	.reg .b32 	%f<9>;
	.reg .b64 	%rd<70>;

	ld.param.u64 	%rd10, [_Z10sp_exampleP6__halfS0_Pfiiiff_param_0];
	ld.param.u64 	%rd11, [_Z10sp_exampleP6__halfS0_Pfiiiff_param_1];
	ld.param.u64 	%rd9, [_Z10sp_exampleP6__halfS0_Pfiiiff_param_2];
	ld.param.u32 	%r25, [_Z10sp_exampleP6__halfS0_Pfiiiff_param_3];
	ld.param.u32 	%r26, [_Z10sp_exampleP6__halfS0_Pfiiiff_param_4];
	ld.param.u32 	%r27, [_Z10sp_exampleP6__halfS0_Pfiiiff_param_5];
	ld.param.f32 	%f1, [_Z10sp_exampleP6__halfS0_Pfiiiff_param_6];
	ld.param.f32 	%f2, [_Z10sp_exampleP6__halfS0_Pfiiiff_param_7];
	cvta.to.global.u64 	%rd1, %rd11;
	cvta.to.global.u64 	%rd2, %rd10;
	mov.u32 	%r28, %ctaid.y;
	mov.u32 	%r29, %ntid.y;
	mov.u32 	%r30, %tid.y;
	mad.lo.s32 	%r1, %r28, %r29, %r30;
	mov.u32 	%r31, %ctaid.x;
	mov.u32 	%r32, %ntid.x;
	mov.u32 	%r33, %tid.x;
	mad.lo.s32 	%r2, %r31, %r32, %r33;
	setp.lt.u32 	%p1, %r1, 16;
	setp.lt.s32 	%p2, %r2, 16;
	or.pred  	%p3, %p1, %p2;
	@%p3 bra 	$L__BB0_16;
	setp.ge.s32 	%p4, %r1, %r25;
	setp.ge.s32 	%p5, %r2, %r26;
	or.pred  	%p6, %p4, %p5;
	@%p6 bra 	$L__BB0_16;
	mov.f32 	%f3, 0f00000000;
	// begin inline asm
	{  cvt.rn.f16.f32 %rs380, %f3;}

	// end inline asm
	setp.lt.s32 	%p7, %r27, 1;
	@%p7 bra 	$L__BB0_15;
	mul.lo.s32 	%r3, %r27, %r1;
	// begin inline asm
	{  cvt.rn.f16.f32 %rs18, %f1;}

	// end inline asm
	// begin inline asm
	{  cvt.rn.f16.f32 %rs19, %f2;}

	// end inline asm
	and.b32  	%r4, %r27, 15;
	setp.lt.u32 	%p8, %r27, 16;
	mov.b32 	%r44, 0;
	@%p8 bra 	$L__BB0_6;
	and.b32  	%r44, %r27, 2147483632;
	neg.s32 	%r42, %r44;
	shl.b32 	%r7, %r26, 4;
	mul.wide.u32 	%rd12, %r3, 2;
	add.s64 	%rd13, %rd12, %rd2;
	add.s64 	%rd68, %rd13, 16;
	mul.wide.s32 	%rd16, %r26, 2;
	mov.u32 	%r41, %r2;
$L__BB0_5:
	.pragma "nounroll";
	ld.global.u16 	%rs23, [%rd68+-16];
	mul.wide.s32 	%rd14, %r41, 2;
	add.s64 	%rd15, %rd1, %rd14;
	ld.global.u16 	%rs26, [%rd15];
	// begin inline asm
	{mul.f16 %rs21,%rs18,%rs23;
}
	// end inline asm
	// begin inline asm
	{mul.f16 %rs24,%rs19,%rs26;
}
	// end inline asm
	// begin inline asm
	{add.f16 %rs27,%rs21,%rs24;
}
	// end inline asm
	// begin inline asm
	{add.f16 %rs30,%rs380,%rs27;
}
	// end inline asm
	ld.global.u16 	%rs35, [%rd68+-14];
	add.s64 	%rd17, %rd15, %rd16;
	ld.global.u16 	%rs38, [%rd17];
	// begin inline asm
	{mul.f16 %rs33,%rs18,%rs35;
}
	// end inline asm
	// begin inline asm
	{mul.f16 %rs36,%rs19,%rs38;
}
	// end inline asm
	// begin inline asm
	{add.f16 %rs39,%rs33,%rs36;
}
	// end inline asm
	// begin inline asm
	{add.f16 %rs42,%rs30,%rs39;
}
	// end inline asm
	ld.global.u16 	%rs47, [%rd68+-12];
	add.s64 	%rd18, %rd17, %rd16;
	ld.global.u16 	%rs50, [%rd18];
	// begin inline asm
	{mul.f16 %rs45,%rs18,%rs47;
}
	// end inline asm
	// begin inline asm
	{mul.f16 %rs48,%rs19,%rs50;
}
	// end inline asm
	// begin inline asm
	{add.f16 %rs51,%rs45,%rs48;
}
	// end inline asm
	// begin inline asm
	{add.f16 %rs54,%rs42,%rs51;
}
	// end inline asm
	ld.global.u16 	%rs59, [%rd68+-10];
	add.s64 	%rd19, %rd18, %rd16;
	ld.global.u16 	%rs62, [%rd19];
	// begin inline asm
	{mul.f16 %rs57,%rs18,%rs59;
}
	// end inline asm
	// begin inline asm
	{mul.f16 %rs60,%rs19,%rs62;
}
	// end inline asm
	// begin inline asm
	{add.f16 %rs63,%rs57,%rs60;
}
	// end inline asm
	// begin inline asm
	{add.f16 %rs66,%rs54,%rs63;
}
	// end inline asm
	ld.global.u16 	%rs71, [%rd68+-8];
	add.s64 	%rd20, %rd19, %rd16;
	ld.global.u16 	%rs74, [%rd20];
	// begin inline asm
	{mul.f16 %rs69,%rs18,%rs71;
}
	// end inline asm
	// begin inline asm
	{mul.f16 %rs72,%rs19,%rs74;
}
	// end inline asm
	// begin inline asm
	{add.f16 %rs75,%rs69,%rs72;
}
	// end inline asm
	// begin inline asm
	{add.f16 %rs78,%rs66,%rs75;
}
	// end inline asm
	ld.global.u16 	%rs83, [%rd68+-6];
	add.s64 	%rd21, %rd20, %rd16;
	ld.global.u16 	%rs86, [%rd21];
	// begin inline asm
	{mul.f16 %rs81,%rs18,%rs83;
}
	// end inline asm
	// begin inline asm
	{mul.f16 %rs84,%rs19,%rs86;
}
	// end inline asm
	// begin inline asm
	{add.f16 %rs87,%rs81,%rs84;
}
	// end inline asm
	// begin inline asm
	{add.f16 %rs90,%rs78,%rs87;
}
	// end inline asm
	ld.global.u16 	%rs95, [%rd68+-4];
	add.s64 	%rd22, %rd21, %rd16;
	ld.global.u16 	%rs98, [%rd22];
	// begin inline asm
	{mul.f16 %rs93,%rs18,%rs95;
}
	// end inline asm
	// begin inline asm
	{mul.f16 %rs96,%rs19,%rs98;
}
	// end inline asm
	// begin inline asm
	{add.f16 %rs99,%rs93,%rs96;
}
	// end inline asm
	// begin inline asm
	{add.f16 %rs102,%rs90,%rs99;
}
	// end inline asm
	ld.global.u16 	%rs107, [%rd68+-2];
	add.s64 	%rd23, %rd22, %rd16;
	ld.global.u16 	%rs110, [%rd23];
	// begin inline asm
	{mul.f16 %rs105,%rs18,%rs107;
}
	// end inline asm
	// begin inline asm
	{mul.f16 %rs108,%rs19,%rs110;
}
	// end inline asm
	// begin inline asm
	{add.f16 %rs111,%rs105,%rs108;
}
	// end inline asm
	// begin inline asm
	{add.f16 %rs114,%rs102,%rs111;
}
	// end inline asm
	ld.global.u16 	%rs119, [%rd68];
	add.s64 	%rd24, %rd23, %rd16;
	ld.global.u16 	%rs122, [%rd24];
	// begin inline asm
	{mul.f16 %rs117,%rs18,%rs119;
}
	// end inline asm
	// begin inline asm
	{mul.f16 %rs120,%rs19,%rs122;
}
	// end inline asm
	// begin inline asm
	{add.f16 %rs123,%rs117,%rs120;
}
	// end inline asm
	// begin inline asm
	{add.f16 %rs126,%rs114,%rs123;
}
	// end inline asm
	ld.global.u16 	%rs131, [%rd68+2];
	add.s64 	%rd25, %rd24, %rd16;
	ld.global.u16 	%rs134, [%rd25];
	// begin inline asm
	{mul.f16 %rs129,%rs18,%rs131;
}
	// end inline asm
	// begin inline asm
	{mul.f16 %rs132,%rs19,%rs134;
}
	// end inline asm
	// begin inline asm
	{add.f16 %rs135,%rs129,%rs132;
}
	// end inline asm
	// begin inline asm
	{add.f16 %rs138,%rs126,%rs135;
}
	// end inline asm
	ld.global.u16 	%rs143, [%rd68+4];
	add.s64 	%rd26, %rd25, %rd16;
	ld.global.u16 	%rs146, [%rd26];
	// begin inline asm
	{mul.f16 %rs141,%rs18,%rs143;
}
	// end inline asm
	// begin inline asm
	{mul.f16 %rs144,%rs19,%rs146;
}
	// end inline asm
	// begin inline asm
	{add.f16 %rs147,%rs141,%rs144;
}
	// end inline asm
	// begin inline asm
	{add.f16 %rs150,%rs138,%rs147;
}
	// end inline asm
	ld.global.u16 	%rs155, [%rd68+6];
	add.s64 	%rd27, %rd26, %rd16;
	ld.global.u16 	%rs158, [%rd27];
	// begin inline asm
	{mul.f16 %rs153,%rs18,%rs155;
}
	// end inline asm
	// begin inline asm
	{mul.f16 %rs156,%rs19,%rs158;
}
	// end inline asm
	// begin inline asm
	{add.f16 %rs159,%rs153,%rs156;
}
	// end inline asm
	// begin inline asm
	{add.f16 %rs162,%rs150,%rs159;
}
	// end inline asm
	ld.global.u16 	%rs167, [%rd68+8];
	add.s64 	%rd28, %rd27, %rd16;
	ld.global.u16 	%rs170, [%rd28];
	// begin inline asm
	{mul.f16 %rs165,%rs18,%rs167;
}
	// end inline asm
	// begin inline asm
	{mul.f16 %rs168,%rs19,%rs170;
}
	// end inline asm
	// begin inline asm
	{add.f16 %rs171,%rs165,%rs168;
}
	// end inline asm
	// begin inline asm
	{add.f16 %rs174,%rs162,%rs171;
}
	// end inline asm
	ld.global.u16 	%rs179, [%rd68+10];
	add.s64 	%rd29, %rd28, %rd16;
	ld.global.u16 	%rs182, [%rd29];
	// begin inline asm
	{mul.f16 %rs177,%rs18,%rs179;
}
	// end inline asm
	// begin inline asm
	{mul.f16 %rs180,%rs19,%rs182;
}
	// end inline asm
	// begin inline asm
	{add.f16 %rs183,%rs177,%rs180;
}
	// end inline asm
	// begin inline asm
	{add.f16 %rs186,%rs174,%rs183;
}
	// end inline asm
	ld.global.u16 	%rs191, [%rd68+12];
	add.s64 	%rd30, %rd29, %rd16;
	ld.global.u16 	%rs194, [%rd30];
	// begin inline asm
	{mul.f16 %rs189,%rs18,%rs191;
}
	// end inline asm
	// begin inline asm
	{mul.f16 %rs192,%rs19,%rs194;
}
	// end inline asm
	// begin inline asm
	{add.f16 %rs195,%rs189,%rs192;
}
	// end inline asm
	// begin inline asm
	{add.f16 %rs198,%rs186,%rs195;
}
	// end inline asm
	ld.global.u16 	%rs203, [%rd68+14];
	add.s64 	%rd31, %rd30, %rd16;
	ld.global.u16 	%rs206, [%rd31];
	// begin inline asm
	{mul.f16 %rs201,%rs18,%rs203;
}
	// end inline asm
	// begin inline asm
	{mul.f16 %rs204,%rs19,%rs206;
}
	// end inline asm
	// begin inline asm
	{add.f16 %rs207,%rs201,%rs204;
}
	// end inline asm
	// begin inline asm
	{add.f16 %rs380,%rs198,%rs207;
}
	// end inline asm
	add.s32 	%r42, %r42, 16;
	add.s32 	%r41, %r41, %r7;
	add.s64 	%rd68, %rd68, 32;
	setp.ne.s32 	%p9, %r42, 0;
	@%p9 bra 	$L__BB0_5;
$L__BB0_6:
	setp.eq.s32 	%p10, %r4, 0;
	@%p10 bra 	$L__BB0_15;
	and.b32  	%r13, %r27, 7;
	setp.lt.u32 	%p11, %r4, 8;
	@%p11 bra 	$L__BB0_9;
	add.s32 	%r35, %r44, %r3;
	mul.wide.u32 	%rd32, %r35, 2;
	add.s64 	%rd33, %rd2, %rd32;
	ld.global.u16 	%rs216, [%rd33];
	mad.lo.s32 	%r36, %r44, %r26, %r2;
	mul.wide.s32 	%rd34, %r36, 2;
	add.s64 	%rd35, %rd1, %rd34;
	ld.global.u16 	%rs219, [%rd35];
	// begin inline asm
	{mul.f16 %rs214,%rs18,%rs216;
}
	// end inline asm
	// begin inline asm
	{mul.f16 %rs217,%rs19,%rs219;
}
	// end inline asm
	// begin inline asm
	{add.f16 %rs220,%rs214,%rs217;
}
	// end inline asm
	// begin inline asm
	{add.f16 %rs223,%rs380,%rs220;
}
	// end inline asm
	cvt.u64.u32 	%rd36, %r3;
	cvt.u64.u32 	%rd37, %r44;
	add.s64 	%rd38, %rd37, %rd36;
	shl.b64 	%rd39, %rd38, 1;
	add.s64 	%rd40, %rd2, %rd39;
	ld.global.u16 	%rs228, [%rd40+2];
	mul.wide.s32 	%rd41, %r26, 2;
	add.s64 	%rd42, %rd35, %rd41;
	ld.global.u16 	%rs231, [%rd42];
	// begin inline asm
	{mul.f16 %rs226,%rs18,%rs228;
}
	// end inline asm
	// begin inline asm
	{mul.f16 %rs229,%rs19,%rs231;
}
	// end inline asm
	// begin inline asm
	{add.f16 %rs232,%rs226,%rs229;
}
	// end inline asm
	// begin inline asm
	{add.f16 %rs235,%rs223,%rs232;
}
	// end inline asm
	ld.global.u16 	%rs240, [%rd40+4];
	add.s64 	%rd43, %rd42, %rd41;
	ld.global.u16 	%rs243, [%rd43];
	// begin inline asm
	{mul.f16 %rs238,%rs18,%rs240;
}
	// end inline asm
	// begin inline asm
	{mul.f16 %rs241,%rs19,%rs243;
}
	// end inline asm
	// begin inline asm
	{add.f16 %rs244,%rs238,%rs241;
}
	// end inline asm
	// begin inline asm
	{add.f16 %rs247,%rs235,%rs244;
}
	// end inline asm
	ld.global.u16 	%rs252, [%rd40+6];
	add.s64 	%rd44, %rd43, %rd41;
	ld.global.u16 	%rs255, [%rd44];
	// begin inline asm
	{mul.f16 %rs250,%rs18,%rs252;
}
	// end inline asm
	// begin inline asm
	{mul.f16 %rs253,%rs19,%rs255;
}
	// end inline asm
	// begin inline asm
	{add.f16 %rs256,%rs250,%rs253;
}
	// end inline asm
	// begin inline asm
	{add.f16 %rs259,%rs247,%rs256;
}
	// end inline asm
	ld.global.u16 	%rs264, [%rd40+8];
	add.s64 	%rd45, %rd44, %rd41;
	ld.global.u16 	%rs267, [%rd45];
	// begin inline asm
	{mul.f16 %rs262,%rs18,%rs264;
}
	// end inline asm
	// begin inline asm
	{mul.f16 %rs265,%rs19,%rs267;
}
	// end inline asm
	// begin inline asm
	{add.f16 %rs268,%rs262,%rs265;
}
	// end inline asm
	// begin inline asm
	{add.f16 %rs271,%rs259,%rs268;
}
	// end inline asm
	ld.global.u16 	%rs276, [%rd40+10];
	add.s64 	%rd46, %rd45, %rd41;
	ld.global.u16 	%rs279, [%rd46];
	// begin inline asm
	{mul.f16 %rs274,%rs18,%rs276;
}
	// end inline asm
	// begin inline asm
	{mul.f16 %rs277,%rs19,%rs279;
}
	// end inline asm
	// begin inline asm
	{add.f16 %rs280,%rs274,%rs277;
}
	// end inline asm
	// begin inline asm
	{add.f16 %rs283,%rs271,%rs280;
}
	// end inline asm
	ld.global.u16 	%rs288, [%rd40+12];
	add.s64 	%rd47, %rd46, %rd41;
	ld.global.u16 	%rs291, [%rd47];
	// begin inline asm
	{mul.f16 %rs286,%rs18,%rs288;
}
	// end inline asm
	// begin inline asm
	{mul.f16 %rs289,%rs19,%rs291;
}
	// end inline asm
	// begin inline asm
	{add.f16 %rs292,%rs286,%rs289;
}
	// end inline asm
	// begin inline asm
	{add.f16 %rs295,%rs283,%rs292;
}
	// end inline asm
	ld.global.u16 	%rs300, [%rd40+14];
	add.s64 	%rd48, %rd47, %rd41;
	ld.global.u16 	%rs303, [%rd48];
	// begin inline asm
	{mul.f16 %rs298,%rs18,%rs300;
}
	// end inline asm
	// begin inline asm
	{mul.f16 %rs301,%rs19,%rs303;
}
	// end inline asm
	// begin inline asm
	{add.f16 %rs304,%rs298,%rs301;
}
	// end inline asm
	// begin inline asm
	{add.f16 %rs380,%rs295,%rs304;
}
	// end inline asm
	add.s32 	%r44, %r44, 8;
$L__BB0_9:
	setp.eq.s32 	%p12, %r13, 0;
	@%p12 bra 	$L__BB0_15;
	and.b32  	%r16, %r27, 3;
	setp.lt.u32 	%p13, %r13, 4;
	@%p13 bra 	$L__BB0_12;
	add.s32 	%r37, %r44, %r3;
	mul.wide.u32 	%rd49, %r37, 2;
	add.s64 	%rd50, %rd2, %rd49;
	ld.global.u16 	%rs313, [%rd50];
	mad.lo.s32 	%r38, %r44, %r26, %r2;
	mul.wide.s32 	%rd51, %r38, 2;
	add.s64 	%rd52, %rd1, %rd51;
	ld.global.u16 	%rs316, [%rd52];
	// begin inline asm
	{mul.f16 %rs311,%rs18,%rs313;
}
	// end inline asm
	// begin inline asm
	{mul.f16 %rs314,%rs19,%rs316;
}
	// end inline asm
	// begin inline asm
	{add.f16 %rs317,%rs311,%rs314;
}
	// end inline asm
	// begin inline asm
	{add.f16 %rs320,%rs380,%rs317;
}
	// end inline asm
	cvt.u64.u32 	%rd53, %r3;
	cvt.u64.u32 	%rd54, %r44;
	add.s64 	%rd55, %rd54, %rd53;
	shl.b64 	%rd56, %rd55, 1;
	add.s64 	%rd57, %rd2, %rd56;
	ld.global.u16 	%rs325, [%rd57+2];
	mul.wide.s32 	%rd58, %r26, 2;
	add.s64 	%rd59, %rd52, %rd58;
	ld.global.u16 	%rs328, [%rd59];
	// begin inline asm
	{mul.f16 %rs323,%rs18,%rs325;
}
	// end inline asm
	// begin inline asm
	{mul.f16 %rs326,%rs19,%rs328;
}
	// end inline asm
	// begin inline asm
	{add.f16 %rs329,%rs323,%rs326;
}
	// end inline asm
	// begin inline asm
	{add.f16 %rs332,%rs320,%rs329;
}
	// end inline asm
	ld.global.u16 	%rs337, [%rd57+4];
	add.s64 	%rd60, %rd59, %rd58;
	ld.global.u16 	%rs340, [%rd60];
	// begin inline asm
	{mul.f16 %rs335,%rs18,%rs337;
}
	// end inline asm
	// begin inline asm
	{mul.f16 %rs338,%rs19,%rs340;
}
	// end inline asm
	// begin inline asm
	{add.f16 %rs341,%rs335,%rs338;
}
	// end inline asm
	// begin inline asm
	{add.f16 %rs344,%rs332,%rs341;
}
	// end inline asm
	ld.global.u16 	%rs349, [%rd57+6];
	add.s64 	%rd61, %rd60, %rd58;
	ld.global.u16 	%rs352, [%rd61];
	// begin inline asm
	{mul.f16 %rs347,%rs18,%rs349;
}
	// end inline asm
	// begin inline asm
	{mul.f16 %rs350,%rs19,%rs352;
}
	// end inline asm
	// begin inline asm
	{add.f16 %rs353,%rs347,%rs350;
}
	// end inline asm
	// begin inline asm
	{add.f16 %rs380,%rs344,%rs353;
}
	// end inline asm
	add.s32 	%r44, %r44, 4;
$L__BB0_12:
	setp.eq.s32 	%p14, %r16, 0;
	@%p14 bra 	$L__BB0_15;
	mad.lo.s32 	%r47, %r44, %r26, %r2;
	add.s32 	%r39, %r44, %r3;
	mul.wide.u32 	%rd62, %r39, 2;
	add.s64 	%rd69, %rd2, %rd62;
	neg.s32 	%r46, %r16;
$L__BB0_14:
	.pragma "nounroll";
	ld.global.u16 	%rs361, [%rd69];
	mul.wide.s32 	%rd63, %r47, 2;
	add.s64 	%rd64, %rd1, %rd63;
	ld.global.u16 	%rs364, [%rd64];
	// begin inline asm
	{mul.f16 %rs359,%rs18,%rs361;
}
	// end inline asm
	// begin inline asm
	{mul.f16 %rs362,%rs19,%rs364;
}
	// end inline asm
	// begin inline asm
	{add.f16 %rs365,%rs359,%rs362;
}
	// end inline asm
	// begin inline asm
	{add.f16 %rs380,%rs380,%rs365;
}
	// end inline asm
	add.s32 	%r47, %r47, %r26;
	add.s64 	%rd69, %rd69, 2;
	add.s32 	%r46, %r46, 1;
	setp.ne.s32 	%p15, %r46, 0;
	@%p15 bra 	$L__BB0_14;
$L__BB0_15:
	// begin inline asm
	{  cvt.f32.f16 %f6, %rs380;}

	// end inline asm
	mad.lo.s32 	%r40, %r26, %r1, %r2;
	cvta.to.global.u64 	%rd65, %rd9;
	mul.wide.u32 	%rd66, %r40, 4;
	add.s64 	%rd67, %rd65, %rd66;
	ld.global.f32 	%f7, [%rd67];
	add.f32 	%f8, %f6, %f7;
	st.global.f32 	[%rd67], %f8;
$L__BB0_16:
	ret;

}
	// .globl	_Z12wmma_exampleP6__halfS0_Pfiiiff
.visible .entry _Z12wmma_exampleP6__halfS0_Pfiiiff(
	.param .u64 .ptr .align 1 _Z12wmma_exampleP6__halfS0_Pfiiiff_param_0,
	.param .u64 .ptr .align 1 _Z12wmma_exampleP6__halfS0_Pfiiiff_param_1,
	.param .u64 .ptr .align 1 _Z12wmma_exampleP6__halfS0_Pfiiiff_param_2,
	.param .u32 _Z12wmma_exampleP6__halfS0_Pfiiiff_param_3,
	.param .u32 _Z12wmma_exampleP6__halfS0_Pfiiiff_param_4,
	.param .u32 _Z12wmma_exampleP6__halfS0_Pfiiiff_param_5,
	.param .f32 _Z12wmma_exampleP6__halfS0_Pfiiiff_param_6,
	.param .f32 _Z12wmma_exampleP6__halfS0_Pfiiiff_param_7
)
{
	.local .align 8 .b8 	__local_depot1[8];
	.reg .b64 	%SP;
	.reg .b64 	%SPL;
	.reg .pred 	%p<21>;
	.reg .b32 	%r<151>;
	.reg .b32 	%f<233>;
	.reg .b64 	%rd<51>;

	mov.u64 	%SPL, __local_depot1;
	cvta.local.u64 	%SP, %SPL;
	ld.param.u64 	%rd5, [_Z12wmma_exampleP6__halfS0_Pfiiiff_param_0];
	ld.param.u64 	%rd6, [_Z12wmma_exampleP6__halfS0_Pfiiiff_param_1];
	ld.param.u32 	%r38, [_Z12wmma_exampleP6__halfS0_Pfiiiff_param_3];
	ld.param.u32 	%r39, [_Z12wmma_exampleP6__halfS0_Pfiiiff_param_4];
	ld.param.u32 	%r40, [_Z12wmma_exampleP6__halfS0_Pfiiiff_param_5];
	cvta.to.global.u64 	%rd1, %rd6;
	cvta.to.global.u64 	%rd2, %rd5;
	mov.u32 	%r41, %ctaid.x;
	mov.u32 	%r42, %ntid.x;
	mov.u32 	%r1, %tid.x;
	mad.lo.s32 	%r43, %r41, %r42, %r1;
	shr.u32 	%r2, %r43, 5;
	mov.u32 	%r44, %ctaid.y;
	mov.u32 	%r45, %ntid.y;
	mov.u32 	%r46, %tid.y;
	mad.lo.s32 	%r47, %r44, %r45, %r46;
	setp.gt.u32 	%p2, %r43, 31;
	setp.ne.s32 	%p3, %r47, 0;
	and.pred  	%p4, %p2, %p3;
	@%p4 bra 	$L__BB1_21;
	setp.gt.s32 	%p5, %r40, 0;
	mov.f32 	%f168, 0f00000000;
	mov.f32 	%f167, %f168;
	mov.f32 	%f166, %f168;
	mov.f32 	%f165, %f168;
	mov.f32 	%f164, %f168;
	mov.f32 	%f163, %f168;
	mov.f32 	%f162, %f168;
	mov.f32 	%f161, %f168;
	@%p5 bra 	$L__BB1_2;
	bra.uni 	$L__BB1_18;
$L__BB1_2:
	shl.b32 	%r49, %r2, 4;
	shl.b32 	%r50, %r47, 4;
	setp.lt.s32 	%p6, %r49, %r38;
	setp.lt.s32 	%p7, %r50, %r39;
	and.pred  	%p1, %p6, %p7;
	cvt.u64.u32 	%rd3, %r49;
	mul.lo.s32 	%r4, %r40, %r50;
	add.s32 	%r51, %r40, -1;
	shr.u32 	%r52, %r51, 4;
	add.s32 	%r5, %r52, 1;
	and.b32  	%r6, %r5, 3;
	setp.lt.u32 	%p8, %r40, 49;
	mov.b32 	%r147, 0;
	mov.f32 	%f161, 0f00000000;
	mov.f32 	%f162, %f161;
	mov.f32 	%f163, %f161;
	mov.f32 	%f164, %f161;
	mov.f32 	%f165, %f161;
	mov.f32 	%f166, %f161;
	mov.f32 	%f167, %f161;
	mov.f32 	%f168, %f161;
	@%p8 bra 	$L__BB1_13;
	mul.lo.s32 	%r144, %r38, 48;
	shl.b32 	%r143, %r38, 5;
	shl.b32 	%r142, %r38, 4;
	and.b32  	%r54, %r5, 536870908;
	neg.s32 	%r140, %r54;
	mov.f32 	%f161, 0f00000000;
	mov.b32 	%r141, 0;
	not.pred 	%p9, %p1;
	mov.u32 	%r145, %r4;
	mov.u32 	%r147, %r141;
$L__BB1_4:
	@%p9 bra 	$L__BB1_6;
	cvt.s64.s32 	%rd7, %r141;
	add.s64 	%rd8, %rd7, %rd3;
	shl.b64 	%rd9, %rd8, 1;
	add.s64 	%rd10, %rd2, %rd9;
	wmma.load.a.sync.aligned.col.m16n16k16.global.f16 	{%r55, %r56, %r57, %r58, %r59, %r60, %r61, %r62}, [%rd10], %r38;
	mul.wide.u32 	%rd11, %r145, 2;
	add.s64 	%rd12, %rd1, %rd11;
	wmma.load.b.sync.aligned.col.m16n16k16.global.f16 	{%r63, %r64, %r65, %r66, %r67, %r68, %r69, %r70}, [%rd12], %r40;
	wmma.mma.sync.aligned.col.col.m16n16k16.f32.f32 {%f168, %f167, %f166, %f165, %f164, %f163, %f162, %f161}, {%r55, %r56, %r57, %r58, %r59, %r60, %r61, %r62}, {%r63, %r64, %r65, %r66, %r67, %r68, %r69, %r70}, {%f168, %f167, %f166, %f165, %f164, %f163, %f162, %f161};
$L__BB1_6:
	@%p9 bra 	$L__BB1_8;
	cvt.s64.s32 	%rd13, %r142;
	add.s64 	%rd14, %rd13, %rd3;
	shl.b64 	%rd15, %rd14, 1;
	add.s64 	%rd16, %rd2, %rd15;
	wmma.load.a.sync.aligned.col.m16n16k16.global.f16 	{%r71, %r72, %r73, %r74, %r75, %r76, %r77, %r78}, [%rd16], %r38;
	mul.wide.u32 	%rd17, %r145, 2;
	add.s64 	%rd18, %rd1, %rd17;
	add.s64 	%rd19, %rd18, 32;
	wmma.load.b.sync.aligned.col.m16n16k16.global.f16 	{%r79, %r80, %r81, %r82, %r83, %r84, %r85, %r86}, [%rd19], %r40;
	wmma.mma.sync.aligned.col.col.m16n16k16.f32.f32 {%f168, %f167, %f166, %f165, %f164, %f163, %f162, %f161}, {%r71, %r72, %r73, %r74, %r75, %r76, %r77, %r78}, {%r79, %r80, %r81, %r82, %r83, %r84, %r85, %r86}, {%f168, %f167, %f166, %f165, %f164, %f163, %f162, %f161};
$L__BB1_8:
	@%p9 bra 	$L__BB1_10;
	cvt.s64.s32 	%rd20, %r143;
	add.s64 	%rd21, %rd20, %rd3;
	shl.b64 	%rd22, %rd21, 1;
	add.s64 	%rd23, %rd2, %rd22;
	wmma.load.a.sync.aligned.col.m16n16k16.global.f16 	{%r87, %r88, %r89, %r90, %r91, %r92, %r93, %r94}, [%rd23], %r38;
	mul.wide.u32 	%rd24, %r145, 2;
	add.s64 	%rd25, %rd1, %rd24;
	add.s64 	%rd26, %rd25, 64;
	wmma.load.b.sync.aligned.col.m16n16k16.global.f16 	{%r95, %r96, %r97, %r98, %r99, %r100, %r101, %r102}, [%rd26], %r40;
	wmma.mma.sync.aligned.col.col.m16n16k16.f32.f32 {%f168, %f167, %f166, %f165, %f164, %f163, %f162, %f161}, {%r87, %r88, %r89, %r90, %r91, %r92, %r93, %r94}, {%r95, %r96, %r97, %r98, %r99, %r100, %r101, %r102}, {%f168, %f167, %f166, %f165, %f164, %f163, %f162, %f161};
$L__BB1_10:
	@%p9 bra 	$L__BB1_12;
	cvt.s64.s32 	%rd27, %r144;
	add.s64 	%rd28, %rd27, %rd3;
	shl.b64 	%rd29, %rd28, 1;
	add.s64 	%rd30, %rd2, %rd29;
	wmma.load.a.sync.aligned.col.m16n16k16.global.f16 	{%r103, %r104, %r105, %r106, %r107, %r108, %r109, %r110}, [%rd30], %r38;
	mul.wide.u32 	%rd31, %r145, 2;
	add.s64 	%rd32, %rd1, %rd31;
	add.s64 	%rd33, %rd32, 96;
	wmma.load.b.sync.aligned.col.m16n16k16.global.f16 	{%r111, %r112, %r113, %r114, %r115, %r116, %r117, %r118}, [%rd33], %r40;
	wmma.mma.sync.aligned.col.col.m16n16k16.f32.f32 {%f168, %f167, %f166, %f165, %f164, %f163, %f162, %f161}, {%r103, %r104, %r105, %r106, %r107, %r108, %r109, %r110}, {%r111, %r112, %r113, %r114, %r115, %r116, %r117, %r118}, {%f168, %f167, %f166, %f165, %f164, %f163, %f162, %f161};
$L__BB1_12:
	add.s32 	%r147, %r147, 64;
	add.s32 	%r145, %r145, 64;
	shl.b32 	%r119, %r38, 6;
	add.s32 	%r144, %r144, %r119;
	add.s32 	%r143, %r143, %r119;
	add.s32 	%r142, %r142, %r119;
	add.s32 	%r141, %r141, %r119;
	add.s32 	%r140, %r140, 4;
	setp.ne.s32 	%p13, %r140, 0;
	@%p13 bra 	$L__BB1_4;
$L__BB1_13:
	setp.eq.s32 	%p14, %r6, 0;
	@%p14 bra 	$L__BB1_18;
	add.s32 	%r150, %r147, %r4;
	mul.lo.s32 	%r149, %r147, %r38;
	shl.b32 	%r28, %r38, 4;
	neg.s32 	%r148, %r6;
	not.pred 	%p15, %p1;
$L__BB1_15:
	.pragma "nounroll";
	@%p15 bra 	$L__BB1_17;
	cvt.s64.s32 	%rd34, %r149;
	add.s64 	%rd35, %rd34, %rd3;
	shl.b64 	%rd36, %rd35, 1;
	add.s64 	%rd37, %rd2, %rd36;
	wmma.load.a.sync.aligned.col.m16n16k16.global.f16 	{%r120, %r121, %r122, %r123, %r124, %r125, %r126, %r127}, [%rd37], %r38;
	mul.wide.u32 	%rd38, %r150, 2;
	add.s64 	%rd39, %rd1, %rd38;
	wmma.load.b.sync.aligned.col.m16n16k16.global.f16 	{%r128, %r129, %r130, %r131, %r132, %r133, %r134, %r135}, [%rd39], %r40;
	wmma.mma.sync.aligned.col.col.m16n16k16.f32.f32 {%f168, %f167, %f166, %f165, %f164, %f163, %f162, %f161}, {%r120, %r121, %r122, %r123, %r124, %r125, %r126, %r127}, {%r128, %r129, %r130, %r131, %r132, %r133, %r134, %r135}, {%f168, %f167, %f166, %f165, %f164, %f163, %f162, %f161};
$L__BB1_17:
	add.s32 	%r150, %r150, 16;
	add.s32 	%r149, %r149, %r28;
	add.s32 	%r148, %r148, 1;
	setp.ne.s32 	%p16, %r148, 0;
	@%p16 bra 	$L__BB1_15;
$L__BB1_18:
	shl.b32 	%r36, %r2, 4;
	shl.b32 	%r37, %r47, 4;
	setp.ge.s32 	%p17, %r36, %r38;
	setp.ge.s32 	%p18, %r37, %r39;
	or.pred  	%p19, %p17, %p18;
	@%p19 bra 	$L__BB1_21;
	ld.param.f32 	%f152, [_Z12wmma_exampleP6__halfS0_Pfiiiff_param_7];
	ld.param.f32 	%f151, [_Z12wmma_exampleP6__halfS0_Pfiiiff_param_6];
	ld.param.u64 	%rd50, [_Z12wmma_exampleP6__halfS0_Pfiiiff_param_2];
	cvt.u64.u32 	%rd40, %r36;
	mul.lo.s32 	%r136, %r38, %r37;
	cvt.u64.u32 	%rd41, %r136;
	add.s64 	%rd42, %rd41, %rd40;
	cvta.to.global.u64 	%rd43, %rd50;
	shl.b64 	%rd44, %rd42, 2;
	add.s64 	%rd45, %rd43, %rd44;
	wmma.load.c.sync.aligned.col.m16n16k16.global.f32 	{%f127, %f128, %f129, %f130, %f131, %f132, %f133, %f134}, [%rd45], %r38;
	mul.f32 	%f135, %f152, %f127;
	fma.rn.f32 	%f136, %f151, %f168, %f135;
	mul.f32 	%f137, %f152, %f128;
	fma.rn.f32 	%f138, %f151, %f167, %f137;
	mul.f32 	%f139, %f152, %f129;
	fma.rn.f32 	%f140, %f151, %f166, %f139;
	mul.f32 	%f141, %f152, %f130;
	fma.rn.f32 	%f142, %f151, %f165, %f141;
	mul.f32 	%f143, %f152, %f131;
	fma.rn.f32 	%f144, %f151, %f164, %f143;
	mul.f32 	%f145, %f152, %f132;
	fma.rn.f32 	%f146, %f151, %f163, %f145;
	mul.f32 	%f147, %f152, %f133;
	fma.rn.f32 	%f148, %f151, %f162, %f147;
	mul.f32 	%f149, %f152, %f134;
	fma.rn.f32 	%f150, %f151, %f161, %f149;
	wmma.store.d.sync.aligned.col.m16n16k16.global.f32 	[%rd45], {%f136, %f138, %f140, %f142, %f144, %f146, %f148, %f150}, %r38;
	and.b32  	%r137, %r1, 31;
	setp.ne.s32 	%p20, %r137, 0;
	@%p20 bra 	$L__BB1_21;
	add.u64 	%rd46, %SP, 0;
	add.u64 	%rd47, %SPL, 0;
	st.local.v2.u32 	[%rd47], {%r2, %r47};
	mov.u64 	%rd48, $str;
	cvta.global.u64 	%rd49, %rd48;
	{ // callseq 0, 0
	.param .b64 param0;
	st.param.b64 	[param0], %rd49;
	.param .b64 param1;
	st.param.b64 	[param1], %rd46;
	.param .b32 retval0;
	call.uni (retval0), 
	vprintf, 
	(
	param0, 
	param1
	);
	ld.param.b32 	%r138, [retval0];
	} // callseq 0
$L__BB1_21:
	ret;

}
	// .globl	_Z17convertFp32ToFp16P6__halfPfi
.visible .entry _Z17convertFp32ToFp16P6__halfPfi(
	.param .u64 .ptr .align 1 _Z17convertFp32ToFp16P6__halfPfi_param_0,
	.param .u64 .ptr .align 1 _Z17convertFp32ToFp16P6__halfPfi_param_1,
	.param .u32 _Z17convertFp32ToFp16P6__halfPfi_param_2
)
{
	.reg .pred 	%p<2>;
	.reg .b16 	%rs<2>;
	.reg .b32 	%r<6>;
	.reg .b32 	%f<2>;
	.reg .b64 	%rd<9>;

	ld.param.u64 	%rd1, [_Z17convertFp32ToFp16P6__halfPfi_param_0];
	ld.param.u64 	%rd2, [_Z17convertFp32ToFp16P6__halfPfi_param_1];
	ld.param.u32 	%r2, [_Z17convertFp32ToFp16P6__halfPfi_param_2];
	mov.u32 	%r3, %ntid.x;
	mov.u32 	%r4, %ctaid.x;
	mov.u32 	%r5, %tid.x;
	mad.lo.s32 	%r1, %r3, %r4, %r5;
	setp.ge.s32 	%p1, %r1, %r2;
	@%p1 bra 	$L__BB2_2;
	cvta.to.global.u64 	%rd3, %rd2;
	cvta.to.global.u64 	%rd4, %rd1;
	mul.wide.s32 	%rd5, %r1, 2;
	add.s64 	%rd6, %rd4, %rd5;
	mul.wide.s32 	%rd7, %r1, 4;
	add.s64 	%rd8, %rd3, %rd7;
	ld.global.f32 	%f1, [%rd8];
	// begin inline asm
	{  cvt.rn.f16.f32 %rs1, %f1;}

	// end inline asm
	st.global.u16 	[%rd6], %rs1;
$L__BB2_2:
	ret;

}


// ===== COMPILED SASS (sm_100) =====

	.target	sm_100

	.elftype	@"ET_EXEC"


//--------------------- .note.nv.tkinfo           --------------------------
	.section	.note.nv.tkinfo,"",@"SHT_NOTE"
	.sectionflags	@"SHF_NOTE_NV_TKINFO"
	.tkinfo
        /*0018*/ 	.word	0x00000002
        /*0030*/ 	.string	""
        /*0030*/ 	.string	"ptxas"
        /*0030*/ 	.string	"Cuda compilation tools, release 13.0, V13.0.88"
        /*0030*/ 	.string	"Build cuda_13.0.r13.0/compiler.36424714_0"
        /*0030*/ 	.string	"-arch sm_100 -m 64 "



//--------------------- .note.nv.cuinfo           --------------------------
	.section	.note.nv.cuinfo,"",@"SHT_NOTE"
	.sectionflags	@"SHF_NOTE_NV_CUINFO"
        /*0018*/ 	.short	0x0002
        /*001a*/ 	.short	0x0064
        /*001c*/ 	.short	0x0082
	.zero		2


//--------------------- .nv.info                  --------------------------
	.section	.nv.info,"",@"SHT_CUDA_INFO"
	.align	4


	//----- nvinfo : EIATTR_REGCOUNT
	.align		4
        /*0000*/ 	.byte	0x04, 0x2f
        /*0002*/ 	.short	(.L_2 - .L_1)
	.align		4
.L_1:
        /*0004*/ 	.word	index@(_Z10sp_exampleP6__halfS0_Pfiiiff)
        /*0008*/ 	.word	0x00000020


	//----- nvinfo : EIATTR_FRAME_SIZE
	.align		4
.L_2:
        /*000c*/ 	.byte	0x04, 0x11
        /*000e*/ 	.short	(.L_4 - .L_3)
	.align		4
.L_3:
        /*0010*/ 	.word	index@(_Z10sp_exampleP6__halfS0_Pfiiiff)
        /*0014*/ 	.word	0x00000000


	//----- nvinfo : EIATTR_REGCOUNT
	.align		4
.L_4:
        /*0018*/ 	.byte	0x04, 0x2f
        /*001a*/ 	.short	(.L_6 - .L_5)
	.align		4
.L_5:
        /*001c*/ 	.word	index@(_Z12wmma_exampleP6__halfS0_Pfiiiff)
        /*0020*/ 	.word	0x00000028


	//----- nvinfo : EIATTR_FRAME_SIZE
	.align		4
.L_6:
        /*0024*/ 	.byte	0x04, 0x11
        /*0026*/ 	.short	(.L_8 - .L_7)
	.align		4
.L_7:
        /*0028*/ 	.word	index@(_Z12wmma_exampleP6__halfS0_Pfiiiff)
        /*002c*/ 	.word	0x00000008


	//----- nvinfo : EIATTR_REGCOUNT
	.align		4
.L_8:
        /*0030*/ 	.byte	0x04, 0x2f
        /*0032*/ 	.short	(.L_10 - .L_9)
	.align		4
.L_9:
        /*0034*/ 	.word	index@(_Z17convertFp32ToFp16P6__halfPfi)
        /*0038*/ 	.word	0x0000000a


	//----- nvinfo : EIATTR_FRAME_SIZE
	.align		4
.L_10:
        /*003c*/ 	.byte	0x04, 0x11
        /*003e*/ 	.short	(.L_12 - .L_11)
	.align		4
.L_11:
        /*0040*/ 	.word	index@(_Z17convertFp32ToFp16P6__halfPfi)
        /*0044*/ 	.word	0x00000000


	//----- nvinfo : EIATTR_MIN_STACK_SIZE
	.align		4
.L_12:
        /*0048*/ 	.byte	0x04, 0x12
        /*004a*/ 	.short	(.L_14 - .L_13)
	.align		4
.L_13:
        /*004c*/ 	.word	index@(_Z17convertFp32ToFp16P6__halfPfi)
        /*0050*/ 	.word	0x00000000


	//----- nvinfo : EIATTR_MIN_STACK_SIZE
	.align		4
.L_14:
        /*0054*/ 	.byte	0x04, 0x12
        /*0056*/ 	.short	(.L_16 - .L_15)
	.align		4
.L_15:
        /*0058*/ 	.word	index@(_Z12wmma_exampleP6__halfS0_Pfiiiff)
        /*005c*/ 	.word	0x00000008


	//----- nvinfo : EIATTR_MIN_STACK_SIZE
	.align		4
.L_16:
        /*0060*/ 	.byte	0x04, 0x12
        /*0062*/ 	.short	(.L_18 - .L_17)
	.align		4
.L_17:
        /*0064*/ 	.word	index@(_Z10sp_exampleP6__halfS0_Pfiiiff)
        /*0068*/ 	.word	0x00000000
.L_18:


//--------------------- .nv.compat                --------------------------
	.section	.nv.compat,"",@"SHT_CUDA_COMPAT_INFO"
	.align	4
        /*0000*/ 	.byte	0x02, 0x09, 0x00, 0x00, 0x02, 0x02, 0x01, 0x00, 0x02, 0x05, 0x05, 0x00, 0x03, 0x07, 0x01, 0x01
        /*0010*/ 	.byte	0x02, 0x03, 0x00, 0x00, 0x02, 0x06, 0x01, 0x00, 0x04, 0x0b, 0x08, 0x00, 0x09, 0x00, 0x00, 0x00
        /*0020*/ 	.byte	0x00, 0x00, 0x00, 0x00


//--------------------- .nv.info._Z17convertFp32ToFp16P6__halfPfi --------------------------
	.section	.nv.info._Z17convertFp32ToFp16P6__halfPfi,"",@"SHT_CUDA_INFO"
	.sectionflags	@""
	.align	4


	//----- nvinfo : EIATTR_CUDA_API_VERSION
	.align		4
        /*0000*/ 	.byte	0x04, 0x37
        /*0002*/ 	.short	(.L_20 - .L_19)
.L_19:
        /*0004*/ 	.word	0x00000082


	//----- nvinfo : EIATTR_KPARAM_INFO
	.align		4
.L_20:
        /*0008*/ 	.byte	0x04, 0x17
        /*000a*/ 	.short	(.L_22 - .L_21)
.L_21:
        /*000c*/ 	.word	0x00000000
        /*0010*/ 	.short	0x0002
        /*0012*/ 	.short	0x0010
        /*0014*/ 	.byte	0x00, 0xf0, 0x11, 0x00


	//----- nvinfo : EIATTR_KPARAM_INFO
	.align		4
.L_22:
        /*0018*/ 	.byte	0x04, 0x17
        /*001a*/ 	.short	(.L_24 - .L_23)
.L_23:
        /*001c*/ 	.word	0x00000000
        /*0020*/ 	.short	0x0001
        /*0022*/ 	.short	0x0008
        /*0024*/ 	.byte	0x00, 0xf5, 0x21, 0x00


	//----- nvinfo : EIATTR_KPARAM_INFO
	.align		4
.L_24:
        /*0028*/ 	.byte	0x04, 0x17
        /*002a*/ 	.short	(.L_26 - .L_25)
.L_25:
        /*002c*/ 	.word	0x00000000
        /*0030*/ 	.short	0x0000
        /*0032*/ 	.short	0x0000
        /*0034*/ 	.byte	0x00, 0xf5, 0x21, 0x00


	//----- nvinfo : EIATTR_SPARSE_MMA_MASK
	.align		4
.L_26:
        /*0038*/ 	.byte	0x03, 0x50
        /*003a*/ 	.short	0x0000


	//----- nvinfo : EIATTR_MAXREG_COUNT
	.align		4
        /*003c*/ 	.byte	0x03, 0x1b
        /*003e*/ 	.short	0x00ff


	//----- nvinfo : EIATTR_MERCURY_ISA_VERSION
	.align		4
        /*0040*/ 	.byte	0x03, 0x5f
        /*0042*/ 	.short	0x0101


	//----- nvinfo : EIATTR_VRC_CTA_INIT_COUNT
	.align		4
        /*0044*/ 	.byte	0x02, 0x4a
	.zero		1
	.zero		1


	//----- nvinfo : EIATTR_EXIT_INSTR_OFFSETS
	.align		4
        /*0048*/ 	.byte	0x04, 0x1c
        /*004a*/ 	.short	(.L_28 - .L_27)


	//   ....[0]....
.L_27:
        /*004c*/ 	.word	0x00000070


	//   ....[1]....
        /*0050*/ 	.word	0x00000100


	//----- nvinfo : EIATTR_CBANK_PARAM_SIZE
	.align		4
.L_28:
        /*0054*/ 	.byte	0x03, 0x19
        /*0056*/ 	.short	0x0014


	//----- nvinfo : EIATTR_PARAM_CBANK
	.align		4
        /*0058*/ 	.byte	0x04, 0x0a
        /*005a*/ 	.short	(.L_30 - .L_29)
	.align		4
.L_29:
        /*005c*/ 	.word	index@(.nv.constant0._Z17convertFp32ToFp16P6__halfPfi)
        /*0060*/ 	.short	0x0380
        /*0062*/ 	.short	0x0014


	//----- nvinfo : EIATTR_SW_WAR
	.align		4
.L_30:
        /*0064*/ 	.byte	0x04, 0x36
        /*0066*/ 	.short	(.L_32 - .L_31)
.L_31:
        /*0068*/ 	.word	0x00000008
.L_32:


//--------------------- .nv.info._Z12wmma_exampleP6__halfS0_Pfiiiff --------------------------
	.section	.nv.info._Z12wmma_exampleP6__halfS0_Pfiiiff,"",@"SHT_CUDA_INFO"
	.sectionflags	@""
	.align	4


	//----- nvinfo : EIATTR_CUDA_API_VERSION
	.align		4
        /*0000*/ 	.byte	0x04, 0x37
        /*0002*/ 	.short	(.L_34 - .L_33)
.L_33:
        /*0004*/ 	.word	0x00000082


	//----- nvinfo : EIATTR_KPARAM_INFO
	.align		4
.L_34:
        /*0008*/ 	.byte	0x04, 0x17
        /*000a*/ 	.short	(.L_36 - .L_35)
.L_35:
        /*000c*/ 	.word	0x00000000
        /*0010*/ 	.short	0x0007
        /*0012*/ 	.short	0x0028
        /*0014*/ 	.byte	0x00, 0xf0, 0x11, 0x00


	//----- nvinfo : EIATTR_KPARAM_INFO
	.align		4
.L_36:
        /*0018*/ 	.byte	0x04, 0x17
        /*001a*/ 	.short	(.L_38 - .L_37)
.L_37:
        /*001c*/ 	.word	0x00000000
        /*0020*/ 	.short	0x0006
        /*0022*/ 	.short	0x0024
        /*0024*/ 	.byte	0x00, 0xf0, 0x11, 0x00


	//----- nvinfo : EIATTR_KPARAM_INFO
	.align		4
.L_38:
        /*0028*/ 	.byte	0x04, 0x17
        /*002a*/ 	.short	(.L_40 - .L_39)
.L_39:
        /*002c*/ 	.word	0x00000000
        /*0030*/ 	.short	0x0005
        /*0032*/ 	.short	0x0020
        /*0034*/ 	.byte	0x00, 0xf0, 0x11, 0x00


	//----- nvinfo : EIATTR_KPARAM_INFO
	.align		4
.L_40:
        /*0038*/ 	.byte	0x04, 0x17
        /*003a*/ 	.short	(.L_42 - .L_41)
.L_41:
        /*003c*/ 	.word	0x00000000
        /*0040*/ 	.short	0x0004
        /*0042*/ 	.short	0x001c
        /*0044*/ 	.byte	0x00, 0xf0, 0x11, 0x00


	//----- nvinfo : EIATTR_KPARAM_INFO
	.align		4
.L_42:
        /*0048*/ 	.byte	0x04, 0x17
        /*004a*/ 	.short	(.L_44 - .L_43)
.L_43:
        /*004c*/ 	.word	0x00000000
        /*0050*/ 	.short	0x0003
        /*0052*/ 	.short	0x0018
        /*0054*/ 	.byte	0x00, 0xf0, 0x11, 0x00


	//----- nvinfo : EIATTR_KPARAM_INFO
	.align		4
.L_44:
        /*0058*/ 	.byte	0x04, 0x17
        /*005a*/ 	.short	(.L_46 - .L_45)
.L_45:
        /*005c*/ 	.word	0x00000000
        /*0060*/ 	.short	0x0002
        /*0062*/ 	.short	0x0010
        /*0064*/ 	.byte	0x00, 0xf5, 0x21, 0x00


	//----- nvinfo : EIATTR_KPARAM_INFO
	.align		4
.L_46:
        /*0068*/ 	.byte	0x04, 0x17
        /*006a*/ 	.short	(.L_48 - .L_47)
.L_47:
        /*006c*/ 	.word	0x00000000
        /*0070*/ 	.short	0x0001
        /*0072*/ 	.short	0x0008
        /*0074*/ 	.byte	0x00, 0xf5, 0x21, 0x00


	//----- nvinfo : EIATTR_KPARAM_INFO
	.align		4
.L_48:
        /*0078*/ 	.byte	0x04, 0x17
        /*007a*/ 	.short	(.L_50 - .L_49)
.L_49:
        /*007c*/ 	.word	0x00000000
        /*0080*/ 	.short	0x0000
        /*0082*/ 	.short	0x0000
        /*0084*/ 	.byte	0x00, 0xf5, 0x21, 0x00


	//----- nvinfo : EIATTR_SPARSE_MMA_MASK
	.align		4
.L_50:
        /*0088*/ 	.byte	0x03, 0x50
        /*008a*/ 	.short	0x0000


	//----- nvinfo : EIATTR_WMMA_USED
	.align		4
        /*008c*/ 	.byte	0x01, 0x2b
	.zero		2


	//----- nvinfo : EIATTR_MAXREG_COUNT
	.align		4
        /*0090*/ 	.byte	0x03, 0x1b
        /*0092*/ 	.short	0x00ff


	//----- nvinfo : EIATTR_EXTERNS
	.align		4
        /*0094*/ 	.byte	0x04, 0x0f
        /*0096*/ 	.short	(.L_52 - .L_51)


	//   ....[0]....
	.align		4
.L_51:
        /*0098*/ 	.word	index@(vprintf)


	//----- nvinfo : EIATTR_MERCURY_ISA_VERSION
	.align		4
.L_52:
        /*009c*/ 	.byte	0x03, 0x5f
        /*009e*/ 	.short	0x0101


	//----- nvinfo : EIATTR_VRC_CTA_INIT_COUNT
	.align		4
        /*00a0*/ 	.byte	0x02, 0x4a
	.zero		1
	.zero		1


	//----- nvinfo : EIATTR_SYSCALL_OFFSETS
	.align		4
        /*00a4*/ 	.byte	0x04, 0x46
        /*00a6*/ 	.short	(.L_54 - .L_53)


	//   ....[0]....
.L_53:
        /*00a8*/ 	.word	0x000015d0


	//----- nvinfo : EIATTR_EXIT_INSTR_OFFSETS
	.align		4
.L_54:
        /*00ac*/ 	.byte	0x04, 0x1c
        /*00ae*/ 	.short	(.L_56 - .L_55)


	//   ....[0]....
.L_55:
        /*00b0*/ 	.word	0x00000100


	//   ....[1]....
        /*00b4*/ 	.word	0x000011a0


	//   ....[2]....
        /*00b8*/ 	.word	0x00001550


	//   ....[3]....
        /*00bc*/ 	.word	0x000015e0


	//----- nvinfo : EIATTR_CRS_STACK_SIZE
	.align		4
.L_56:
        /*00c0*/ 	.byte	0x04, 0x1e
        /*00c2*/ 	.short	(.L_58 - .L_57)
.L_57:
        /*00c4*/ 	.word	0x00000000


	//----- nvinfo : EIATTR_CBANK_PARAM_SIZE
	.align		4
.L_58:
        /*00c8*/ 	.byte	0x03, 0x19
        /*00ca*/ 	.short	0x002c


	//----- nvinfo : EIATTR_PARAM_CBANK
	.align		4
        /*00cc*/ 	.byte	0x04, 0x0a
        /*00ce*/ 	.short	(.L_60 - .L_59)
	.align		4
.L_59:
        /*00d0*/ 	.word	index@(.nv.constant0._Z12wmma_exampleP6__halfS0_Pfiiiff)
        /*00d4*/ 	.short	0x0380
        /*00d6*/ 	.short	0x002c


	//----- nvinfo : EIATTR_SW_WAR
	.align		4
.L_60:
        /*00d8*/ 	.byte	0x04, 0x36
        /*00da*/ 	.short	(.L_62 - .L_61)
.L_61:
        /*00dc*/ 	.word	0x00000008
.L_62:


//--------------------- .nv.info._Z10sp_exampleP6__halfS0_Pfiiiff --------------------------
	.section	.nv.info._Z10sp_exampleP6__halfS0_Pfiiiff,"",@"SHT_CUDA_INFO"
	.sectionflags	@""
	.align	4


	//----- nvinfo : EIATTR_CUDA_API_VERSION
	.align		4
        /*0000*/ 	.byte	0x04, 0x37
        /*0002*/ 	.short	(.L_64 - .L_63)
.L_63:
        /*0004*/ 	.word	0x00000082


	//----- nvinfo : EIATTR_KPARAM_INFO
	.align		4
.L_64:
        /*0008*/ 	.byte	0x04, 0x17
        /*000a*/ 	.short	(.L_66 - .L_65)
.L_65:
        /*000c*/ 	.word	0x00000000
        /*0010*/ 	.short	0x0007
        /*0012*/ 	.short	0x0028
        /*0014*/ 	.byte	0x00, 0xf0, 0x11, 0x00


	//----- nvinfo : EIATTR_KPARAM_INFO
	.align		4
.L_66:
        /*0018*/ 	.byte	0x04, 0x17
        /*001a*/ 	.short	(.L_68 - .L_67)
.L_67:
        /*001c*/ 	.word	0x00000000
        /*0020*/ 	.short	0x0006
        /*0022*/ 	.short	0x0024
        /*0024*/ 	.byte	0x00, 0xf0, 0x11, 0x00


	//----- nvinfo : EIATTR_KPARAM_INFO
	.align		4
.L_68:
        /*0028*/ 	.byte	0x04, 0x17
        /*002a*/ 	.short	(.L_70 - .L_69)
.L_69:
        /*002c*/ 	.word	0x00000000
        /*0030*/ 	.short	0x0005
        /*0032*/ 	.short	0x0020
        /*0034*/ 	.byte	0x00, 0xf0, 0x11, 0x00


	//----- nvinfo : EIATTR_KPARAM_INFO
	.align		4
.L_70:
        /*0038*/ 	.byte	0x04, 0x17
        /*003a*/ 	.short	(.L_72 - .L_71)
.L_71:
        /*003c*/ 	.word	0x00000000
        /*0040*/ 	.short	0x0004
        /*0042*/ 	.short	0x001c
        /*0044*/ 	.byte	0x00, 0xf0, 0x11, 0x00


	//----- nvinfo : EIATTR_KPARAM_INFO
	.align		4
.L_72:
        /*0048*/ 	.byte	0x04, 0x17
        /*004a*/ 	.short	(.L_74 - .L_73)
.L_73:
        /*004c*/ 	.word	0x00000000
        /*0050*/ 	.short	0x0003
        /*0052*/ 	.short	0x0018
        /*0054*/ 	.byte	0x00, 0xf0, 0x11, 0x00


	//----- nvinfo : EIATTR_KPARAM_INFO
	.align		4
.L_74:
        /*0058*/ 	.byte	0x04, 0x17
        /*005a*/ 	.short	(.L_76 - .L_75)
.L_75:
        /*005c*/ 	.word	0x00000000
        /*0060*/ 	.short	0x0002
        /*0062*/ 	.short	0x0010
        /*0064*/ 	.byte	0x00, 0xf5, 0x21, 0x00


	//----- nvinfo : EIATTR_KPARAM_INFO
	.align		4
.L_76:
        /*0068*/ 	.byte	0x04, 0x17
        /*006a*/ 	.short	(.L_78 - .L_77)
.L_77:
        /*006c*/ 	.word	0x00000000
        /*0070*/ 	.short	0x0001
        /*0072*/ 	.short	0x0008
        /*0074*/ 	.byte	0x00, 0xf5, 0x21, 0x00


	//----- nvinfo : EIATTR_KPARAM_INFO
	.align		4
.L_78:
        /*0078*/ 	.byte	0x04, 0x17
        /*007a*/ 	.short	(.L_80 - .L_79)
.L_79:
        /*007c*/ 	.word	0x00000000
        /*0080*/ 	.short	0x0000
        /*0082*/ 	.short	0x0000
        /*0084*/ 	.byte	0x00, 0xf5, 0x21, 0x00


	//----- nvinfo : EIATTR_SPARSE_MMA_MASK
	.align		4
.L_80:
        /*0088*/ 	.byte	0x03, 0x50
        /*008a*/ 	.short	0x0000


	//----- nvinfo : EIATTR_MAXREG_COUNT
	.align		4
        /*008c*/ 	.byte	0x03, 0x1b
        /*008e*/ 	.short	0x00ff


	//----- nvinfo : EIATTR_MERCURY_ISA_VERSION
	.align		4
        /*0090*/ 	.byte	0x03, 0x5f
        /*0092*/ 	.short	0x0101


	//----- nvinfo : EIATTR_VRC_CTA_INIT_COUNT
	.align		4
        /*0094*/ 	.byte	0x02, 0x4a
	.zero		1
	.zero		1


	//----- nvinfo : EIATTR_EXIT_INSTR_OFFSETS
	.align		4
        /*0098*/ 	.byte	0x04, 0x1c
        /*009a*/ 	.short	(.L_82 - .L_81)


	//   ....[0]....
.L_81:
        /*009c*/ 	.word	0x000000b0


	//   ....[1]....
        /*00a0*/ 	.word	0x000000f0


	//   ....[2]....
        /*00a4*/ 	.word	0x00001120


	//----- nvinfo : EIATTR_CBANK_PARAM_SIZE
	.align		4
.L_82:
        /*00a8*/ 	.byte	0x03, 0x19
        /*00aa*/ 	.short	0x002c


	//----- nvinfo : EIATTR_PARAM_CBANK
	.align		4
        /*00ac*/ 	.byte	0x04, 0x0a
        /*00ae*/ 	.short	(.L_84 - .L_83)
	.align		4
.L_83:
        /*00b0*/ 	.word	index@(.nv.constant0._Z10sp_exampleP6__halfS0_Pfiiiff)
        /*00b4*/ 	.short	0x0380
        /*00b6*/ 	.short	0x002c


	//----- nvinfo : EIATTR_SW_WAR
	.align		4
.L_84:
        /*00b8*/ 	.byte	0x04, 0x36
        /*00ba*/ 	.short	(.L_86 - .L_85)
.L_85:
        /*00bc*/ 	.word	0x00000008
.L_86:


//--------------------- .nv.callgraph             --------------------------
	.section	.nv.callgraph,"",@"SHT_CUDA_CALLGRAPH"
	.align	4
	.sectionentsize	8
	.align		4
        /*0000*/ 	.word	0x00000000
	.align		4
        /*0004*/ 	.word	0xffffffff
	.align		4
        /*0008*/ 	.word	index@(_Z12wmma_exampleP6__halfS0_Pfiiiff)
	.align		4
        /*000c*/ 	.word	index@(vprintf)
	.align		4
        /*0010*/ 	.word	0x00000000
	.align		4
        /*0014*/ 	.word	0xfffffffe
	.align		4
        /*0018*/ 	.word	0x00000000
	.align		4
        /*001c*/ 	.word	0xfffffffd
	.align		4
        /*0020*/ 	.word	0x00000000
	.align		4
        /*0024*/ 	.word	0xfffffffc


//--------------------- .nv.constant4             --------------------------
	.section	.nv.constant4,"a",@progbits
	.align	8
	.align		8
.nv.constant4:
        /*0000*/ 	.dword	$str
	.align		8
        /*0008*/ 	.dword	vprintf


//--------------------- .text._Z17convertFp32ToFp16P6__halfPfi --------------------------
	.section	.text._Z17convertFp32ToFp16P6__halfPfi,"ax",@progbits
	.align	128
        .global         _Z17convertFp32ToFp16P6__halfPfi
        .type           _Z17convertFp32ToFp16P6__halfPfi,@function
        .size           _Z17convertFp32ToFp16P6__halfPfi,(.L_x_20 - _Z17convertFp32ToFp16P6__halfPfi)
        .other          _Z17convertFp32ToFp16P6__halfPfi,@"STO_CUDA_ENTRY STV_DEFAULT"
_Z17convertFp32ToFp16P6__halfPfi:
.text._Z17convertFp32ToFp16P6__halfPfi:
[----:B------:R-:W-:Y:S01]  /*0000*/  LDC R1, c[0x0][0x37c] ;  /* 0x0000df00ff017b82 */ /* 0x000fe20000000800 */
[----:B------:R-:W0:Y:S01]  /*0010*/  S2R R7, SR_CTAID.X ;  /* 0x0000000000077919 */ /* 0x000e220000002500 */
[----:B------:R-:W0:Y:S01]  /*0020*/  LDCU UR4, c[0x0][0x360] ;  /* 0x00006c00ff0477ac */ /* 0x000e220008000800 */
[----:B------:R-:W0:Y:S01]  /*0030*/  S2R R0, SR_TID.X ;  /* 0x0000000000007919 */ /* 0x000e220000002100 */
[----:B------:R-:W1:Y:S01]  /*0040*/  LDCU UR5, c[0x0][0x390] ;  /* 0x00007200ff0577ac */ /* 0x000e620008000800 */
[----:B0-----:R-:W-:-:S05]  /*0050*/  IMAD R7, R7, UR4, R0 ;  /* 0x0000000407077c24 */ /* 0x001fca000f8e0200 */
[----:B-1----:R-:W-:-:S13]  /*0060*/  ISETP.GE.AND P0, PT, R7, UR5, PT ;  /* 0x0000000507007c0c */ /* 0x002fda000bf06270 */
[----:B------:R-:W-:Y:S05]  /*0070*/  @P0 EXIT ;  /* 0x000000000000094d */ /* 0x000fea0003800000 */
[----:B------:R-:W0:Y:S01]  /*0080*/  LDC.64 R4, c[0x0][0x388] ;  /* 0x0000e200ff047b82 */ /* 0x000e220000000a00 */
[----:B------:R-:W1:Y:S07]  /*0090*/  LDCU.64 UR4, c[0x0][0x358] ;  /* 0x00006b00ff0477ac */ /* 0x000e6e0008000a00 */
[----:B------:R-:W2:Y:S01]  /*00a0*/  LDC.64 R2, c[0x0][0x380] ;  /* 0x0000e000ff027b82 */ /* 0x000ea20000000a00 */
[----:B0-----:R-:W-:-:S06]  /*00b0*/  IMAD.WIDE R4, R7, 0x4, R4 ;  /* 0x0000000407047825 */ /* 0x001fcc00078e0204 */
[----:B-1----:R-:W3:Y:S01]  /*00c0*/  LDG.E R4, desc[UR4][R4.64] ;  /* 0x0000000404047981 */ /* 0x002ee2000c1e1900 */
[----:B--2---:R-:W-:Y:S01]  /*00d0*/  IMAD.WIDE R2, R7, 0x2, R2 ;  /* 0x0000000207027825 */ /* 0x004fe200078e0202 */
[----:B---3--:R-:W-:-:S05]  /*00e0*/  F2FP.F16.F32.PACK_AB R0, RZ, R4 ;  /* 0x00000004ff00723e */ /* 0x008fca00000000ff */
[----:B------:R-:W-:Y:S01]  /*00f0*/  STG.E.U16 desc[UR4][R2.64], R0 ;  /* 0x0000000002007986 */ /* 0x000fe2000c101504 */
[----:B------:R-:W-:Y:S05]  /*0100*/  EXIT ;  /* 0x000000000000794d */ /* 0x000fea0003800000 */
.L_x_0:
[----:B------:R-:W-:-:S00]  /*0110*/  BRA `(.L_x_0) ;  /* 0xfffffffc00fc7947 */ /* 0x000fc0000383ffff */
[----:B------:R-:W-:-:S00]  /*0120*/  NOP ;  /* 0x0000000000007918 */ /* 0x000fc00000000000 */
        /* <DEDUP_REMOVED lines=13> */
.L_x_20:


//--------------------- .text._Z12wmma_exampleP6__halfS0_Pfiiiff --------------------------
	.section	.text._Z12wmma_exampleP6__halfS0_Pfiiiff,"ax",@progbits
	.align	128
        .global         _Z12wmma_exampleP6__halfS0_Pfiiiff
        .type           _Z12wmma_exampleP6__halfS0_Pfiiiff,@function
        .size           _Z12wmma_exampleP6__halfS0_Pfiiiff,(.L_x_21 - _Z12wmma_exampleP6__halfS0_Pfiiiff)
        .other          _Z12wmma_exampleP6__halfS0_Pfiiiff,@"STO_CUDA_ENTRY STV_DEFAULT"
_Z12wmma_exampleP6__halfS0_Pfiiiff:
.text._Z12wmma_exampleP6__halfS0_Pfiiiff:
[----:B------:R-:W0:Y:S01]  /*0000*/  LDC R1, c[0x0][0x37c] ;  /* 0x0000df00ff017b82 */ /* 0x000e220000000800 */
[----:B------:R-:W1:Y:S01]  /*0010*/  S2R R3, SR_TID.X ;  /* 0x0000000000037919 */ /* 0x000e620000002100 */
[----:B------:R-:W2:Y:S06]  /*0020*/  LDCU UR5, c[0x0][0x2fc] ;  /* 0x00005f80ff0577ac */ /* 0x000eac0008000800 */
[----:B------:R-:W1:Y:S01]  /*0030*/  S2UR UR6, SR_CTAID.X ;  /* 0x00000000000679c3 */ /* 0x000e620000002500 */
[----:B0-----:R-:W-:Y:S01]  /*0040*/  VIADD R1, R1, 0xfffffff8 ;  /* 0xfffffff801017836 */ /* 0x001fe20000000000 */
[----:B------:R-:W0:Y:S01]  /*0050*/  S2R R5, SR_TID.Y ;  /* 0x0000000000057919 */ /* 0x000e220000002200 */
[----:B------:R-:W3:Y:S05]  /*0060*/  LDCU UR4, c[0x0][0x2f8] ;  /* 0x00005f00ff0477ac */ /* 0x000eea0008000800 */
[----:B------:R-:W1:Y:S08]  /*0070*/  LDC R2, c[0x0][0x360] ;  /* 0x0000d800ff027b82 */ /* 0x000e700000000800 */
[----:B------:R-:W0:Y:S01]  /*0080*/  S2UR UR7, SR_CTAID.Y ;  /* 0x00000000000779c3 */ /* 0x000e220000002600 */
[----:B---3--:R-:W-:-:S07]  /*0090*/  IADD3 R6, P1, PT, R1, UR4, RZ ;  /* 0x0000000401067c10 */ /* 0x008fce000ff3e0ff */
[----:B------:R-:W0:Y:S01]  /*00a0*/  LDC R0, c[0x0][0x364] ;  /* 0x0000d900ff007b82 */ /* 0x000e220000000800 */
[----:B--2---:R-:W-:Y:S02]  /*00b0*/  IMAD.X R7, RZ, RZ, UR5, P1 ;  /* 0x00000005ff077e24 */ /* 0x004fe400088e06ff */
[----:B-1----:R-:W-:-:S05]  /*00c0*/  IMAD R2, R2, UR6, R3 ;  /* 0x0000000602027c24 */ /* 0x002fca000f8e0203 */
[----:B------:R-:W-:Y:S01]  /*00d0*/  ISETP.GT.U32.AND P2, PT, R2, 0x1f, PT ;  /* 0x0000001f0200780c */ /* 0x000fe20003f44070 */
[----:B0-----:R-:W-:-:S05]  /*00e0*/  IMAD R3, R0, UR7, R5 ;  /* 0x0000000700037c24 */ /* 0x001fca000f8e0205 */
[----:B------:R-:W-:-:S13]  /*00f0*/  ISETP.NE.AND P0, PT, R3, RZ, PT ;  /* 0x000000ff0300720c */ /* 0x000fda0003f05270 */
[----:B------:R-:W-:Y:S05]  /*0100*/  @P0 EXIT P2 ;  /* 0x000000000000094d */ /* 0x000fea0001000000 */
[----:B------:R-:W0:Y:S01]  /*0110*/  LDCU UR8, c[0x0][0x3a0] ;  /* 0x00007400ff0877ac */ /* 0x000e220008000800 */
[----:B------:R-:W-:Y:S02]  /*0120*/  SHF.R.U32.HI R2, RZ, 0x5, R2 ;  /* 0x00000005ff027819 */ /* 0x000fe40000011602 */
[----:B------:R-:W-:Y:S02]  /*0130*/  CS2R R8, SRZ ;  /* 0x0000000000087805 */ /* 0x000fe4000001ff00 */
[----:B------:R-:W-:Y:S02]  /*0140*/  CS2R R10, SRZ ;  /* 0x00000000000a7805 */ /* 0x000fe4000001ff00 */
[----:B------:R-:W-:Y:S02]  /*0150*/  CS2R R12, SRZ ;  /* 0x00000000000c7805 */ /* 0x000fe4000001ff00 */
[----:B------:R-:W-:Y:S01]  /*0160*/  CS2R R14, SRZ ;  /* 0x00000000000e7805 */ /* 0x000fe2000001ff00 */
[----:B------:R-:W1:Y:S01]  /*0170*/  LDCU.64 UR6, c[0x0][0x358] ;  /* 0x00006b00ff0677ac */ /* 0x000e620008000a00 */
[----:B0-----:R-:W-:-:S09]  /*0180*/  UISETP.GT.AND UP0, UPT, UR8, URZ, UPT ;  /* 0x000000ff0800728c */ /* 0x001fd2000bf04270 */
[----:B------:R-:W-:Y:S05]  /*0190*/  BRA.U !UP0, `(.L_x_1) ;  /* 0x0000000d08ec7547 */ /* 0x000fea000b800000 */
[----:B------:R-:W0:Y:S01]  /*01a0*/  LDCU.64 UR10, c[0x0][0x398] ;  /* 0x00007300ff0a77ac */ /* 0x000e220008000a00 */
[----:B------:R-:W-:Y:S01]  /*01b0*/  IMAD.SHL.U32 R28, R3, 0x10, RZ ;  /* 0x00000010031c7824 */ /* 0x000fe200078e00ff */
[----:B------:R-:W-:Y:S01]  /*01c0*/  CS2R R14, SRZ ;  /* 0x00000000000e7805 */ /* 0x000fe2000001ff00 */
[----:B------:R-:W-:Y:S01]  /*01d0*/  IMAD.SHL.U32 R29, R2, 0x10, RZ ;  /* 0x00000010021d7824 */ /* 0x000fe200078e00ff */
[----:B------:R-:W-:Y:S01]  /*01e0*/  UISETP.GE.U32.AND UP0, UPT, UR8, 0x31, UPT ;  /* 0x000000310800788c */ /* 0x000fe2000bf06070 */
[----:B------:R-:W-:Y:S01]  /*01f0*/  IMAD.MOV.U32 R21, RZ, RZ, RZ ;  /* 0x000000ffff157224 */ /* 0x000fe200078e00ff */
[----:B------:R-:W-:Y:S01]  /*0200*/  UIADD3 UR4, UPT, UPT, UR8, -0x1, URZ ;  /* 0xffffffff08047890 */ /* 0x000fe2000fffe0ff */
[----:B------:R-:W-:Y:S02]  /*0210*/  CS2R R12, SRZ ;  /* 0x00000000000c7805 */ /* 0x000fe4000001ff00 */
[----:B------:R-:W-:Y:S02]  /*0220*/  CS2R R10, SRZ ;  /* 0x00000000000a7805 */ /* 0x000fe4000001ff00 */
[----:B------:R-:W-:Y:S01]  /*0230*/  CS2R R8, SRZ ;  /* 0x0000000000087805 */ /* 0x000fe2000001ff00 */
[----:B------:R-:W-:Y:S01]  /*0240*/  ULEA.HI UR4, UR4, 0x1, URZ, 0x1c ;  /* 0x0000000104047891 */ /* 0x000fe2000f8fe0ff */
[----:B------:R-:W2:Y:S03]  /*0250*/  LDCU.64 UR12, c[0x0][0x380] ;  /* 0x00007000ff0c77ac */ /* 0x000ea60008000a00 */
[----:B------:R-:W-:Y:S01]  /*0260*/  ULOP3.LUT UR5, UR4, 0x3, URZ, 0xc0, !UPT ;  /* 0x0000000304057892 */ /* 0x000fe2000f8ec0ff */
[----:B0-----:R-:W-:Y:S01]  /*0270*/  IMAD.U32 R16, RZ, RZ, UR10 ;  /* 0x0000000aff107e24 */ /* 0x001fe2000f8e00ff */
[C---:B------:R-:W-:Y:S01]  /*0280*/  ISETP.GE.AND P0, PT, R28.reuse, UR11, PT ;  /* 0x0000000b1c007c0c */ /* 0x040fe2000bf06270 */
[----:B------:R-:W-:-:S03]  /*0290*/  IMAD R28, R28, UR8, RZ ;  /* 0x000000081c1c7c24 */ /* 0x000fc6000f8e02ff */
[----:B------:R-:W-:Y:S01]  /*02a0*/  ISETP.LT.AND P0, PT, R29, R16, !P0 ;  /* 0x000000101d00720c */ /* 0x000fe20004701270 */
[----:B------:R-:W-:-:S12]  /*02b0*/  BRA.U !UP0, `(.L_x_2) ;  /* 0x0000000908d07547 */ /* 0x000fd8000b800000 */
[----:B------:R-:W-:Y:S01]  /*02c0*/  ULOP3.LUT UR4, UR4, 0x1ffffffc, URZ, 0xc0, !UPT ;  /* 0x1ffffffc04047892 */ /* 0x000fe2000f8ec0ff */
[----:B------:R-:W-:Y:S01]  /*02d0*/  BSSY.RECONVERGENT B0, `(.L_x_2) ;  /* 0x00000b2000007945 */ /* 0x000fe20003800200 */
[C---:B------:R-:W-:Y:S01]  /*02e0*/  IMAD R22, R16.reuse, 0x30, RZ ;  /* 0x0000003010167824 */ /* 0x040fe200078e02ff */
[----:B------:R-:W0:Y:S01]  /*02f0*/  LDCU UR14, c[0x0][0x398] ;  /* 0x00007300ff0e77ac */ /* 0x000e220008000800 */
[C---:B------:R-:W-:Y:S02]  /*0300*/  IMAD.SHL.U32 R23, R16.reuse, 0x20, RZ ;  /* 0x0000002010177824 */ /* 0x040fe400078e00ff */
[----:B------:R-:W-:Y:S01]  /*0310*/  IMAD.SHL.U32 R20, R16, 0x10, RZ ;  /* 0x0000001010147824 */ /* 0x000fe200078e00ff */
[----:B------:R-:W-:Y:S01]  /*0320*/  UIADD3 UR4, UPT, UPT, -UR4, URZ, URZ ;  /* 0x000000ff04047290 */ /* 0x000fe2000fffe1ff */
[----:B------:R-:W-:Y:S01]  /*0330*/  IMAD.MOV.U32 R5, RZ, RZ, RZ ;  /* 0x000000ffff057224 */ /* 0x000fe200078e00ff */
[----:B------:R-:W3:Y:S01]  /*0340*/  LDCU.64 UR8, c[0x0][0x380] ;  /* 0x00007000ff0877ac */ /* 0x000ee20008000a00 */
[----:B------:R-:W-:-:S02]  /*0350*/  IMAD.MOV.U32 R4, RZ, RZ, R28 ;  /* 0x000000ffff047224 */ /* 0x000fc400078e001c */
[----:B------:R-:W-:Y:S02]  /*0360*/  IMAD.MOV.U32 R21, RZ, RZ, RZ ;  /* 0x000000ffff157224 */ /* 0x000fe400078e00ff */
[----:B------:R-:W-:Y:S02]  /*0370*/  IMAD.MOV.U32 R15, RZ, RZ, RZ ;  /* 0x000000ffff0f7224 */ /* 0x000fe400078e00ff */
[----:B------:R-:W-:-:S07]  /*0380*/  IMAD.U32 R0, RZ, RZ, UR4 ;  /* 0x00000004ff007e24 */ /* 0x000fce000f8e00ff */
.L_x_7:
[----:B------:R-:W-:Y:S05]  /*0390*/  @!P0 BRA `(.L_x_3) ;  /* 0x0000000000988947 */ /* 0x000fea0003800000 */
[----:B------:R-:W4:Y:S01]  /*03a0*/  S2R R16, SR_LANEID ;  /* 0x0000000000107919 */ /* 0x000f220000000000 */
[----:B------:R-:W5:Y:S01]  /*03b0*/  LDC R35, c[0x0][0x398] ;  /* 0x0000e600ff237b82 */ /* 0x000f620000000800 */
[----:B------:R-:W-:Y:S01]  /*03c0*/  IADD3 R37, P1, PT, R29, R5, RZ ;  /* 0x000000051d257210 */ /* 0x000fe20007f3e0ff */
[----:B------:R-:W-:-:S03]  /*03d0*/  IMAD.MOV.U32 R17, RZ, RZ, RZ ;  /* 0x000000ffff117224 */ /* 0x000fc600078e00ff */
[----:B------:R-:W-:Y:S02]  /*03e0*/  LEA.HI.X.SX32 R18, R5, RZ, 0x1, P1 ;  /* 0x000000ff05127211 */ /* 0x000fe400008f0eff */
[C---:B---3--:R-:W-:Y:S01]  /*03f0*/  LEA R25, P1, R37.reuse, UR8, 0x1 ;  /* 0x0000000825197c11 */ /* 0x048fe2000f8208ff */
[----:B------:R-:W3:Y:S03]  /*0400*/  LDC R31, c[0x0][0x3a0] ;  /* 0x0000e800ff1f7b82 */ /* 0x000ee60000000800 */
[----:B------:R-:W-:-:S05]  /*0410*/  LEA.HI.X R37, R37, UR9, R18, 0x1, P1 ;  /* 0x0000000925257c11 */ /* 0x000fca00088f0c12 */
[----:B------:R-:W0:Y:S01]  /*0420*/  LDC.64 R18, c[0x0][0x388] ;  /* 0x0000e200ff127b82 */ /* 0x000e220000000a00 */
[----:B-----5:R-:W-:Y:S02]  /*0430*/  SHF.R.U32.HI R26, RZ, 0x1, R35 ;  /* 0x00000001ff1a7819 */ /* 0x020fe40000011623 */
[----:B----4-:R-:W-:Y:S02]  /*0440*/  SHF.R.U32.HI R33, RZ, 0x2, R16 ;  /* 0x00000002ff217819 */ /* 0x010fe40000011610 */
[----:B------:R-:W-:-:S05]  /*0450*/  LOP3.LUT R16, R16, 0x3, RZ, 0xc0, !PT ;  /* 0x0000000310107812 */ /* 0x000fca00078ec0ff */
[----:B------:R-:W-:-:S03]  /*0460*/  IMAD.WIDE.U32 R26, R33, R26, R16 ;  /* 0x0000001a211a7225 */ /* 0x000fc600078e0010 */
[----:B------:R-:W-:-:S04]  /*0470*/  LEA R24, P1, R26, R25, 0x2 ;  /* 0x000000191a187211 */ /* 0x000fc800078210ff */
[----:B------:R-:W-:-:S03]  /*0480*/  LEA.HI.X R25, R26, R37, R27, 0x2, P1 ;  /* 0x000000251a197211 */ /* 0x000fc600008f141b */
[----:B------:R-:W-:Y:S02]  /*0490*/  IMAD.WIDE.U32 R26, R35, 0x10, R24 ;  /* 0x00000010231a7825 */ /* 0x000fe400078e0018 */
[----:B-1----:R-:W4:Y:S01]  /*04a0*/  LDG.E R37, desc[UR6][R24.64] ;  /* 0x0000000618257981 */ /* 0x002f22000c1e1900 */
[----:B---3--:R-:W-:-:S03]  /*04b0*/  SHF.R.U32.HI R30, RZ, 0x1, R31 ;  /* 0x00000001ff1e7819 */ /* 0x008fc6000001161f */
[----:B------:R-:W3:Y:S04]  /*04c0*/  LDG.E R36, desc[UR6][R24.64+0x10] ;  /* 0x0000100618247981 */ /* 0x000ee8000c1e1900 */
[----:B------:R-:W5:Y:S04]  /*04d0*/  LDG.E R35, desc[UR6][R26.64] ;  /* 0x000000061a237981 */ /* 0x000f68000c1e1900 */
[----:B------:R-:W2:Y:S01]  /*04e0*/  LDG.E R34, desc[UR6][R26.64+0x10] ;  /* 0x000010061a227981 */ /* 0x000ea2000c1e1900 */
[----:B------:R-:W-:-:S04]  /*04f0*/  IMAD.WIDE.U32 R16, R33, R30, R16 ;  /* 0x0000001e21107225 */ /* 0x000fc800078e0010 */
[----:B0-----:R-:W-:-:S03]  /*0500*/  IMAD.WIDE.U32 R18, R4, 0x2, R18 ;  /* 0x0000000204127825 */ /* 0x001fc600078e0012 */
[----:B------:R-:W-:-:S04]  /*0510*/  LEA R32, P1, R16, R18, 0x2 ;  /* 0x0000001210207211 */ /* 0x000fc800078210ff */
[----:B------:R-:W-:-:S03]  /*0520*/  LEA.HI.X R33, R16, R19, R17, 0x2, P1 ;  /* 0x0000001310217211 */ /* 0x000fc600008f1411 */
[----:B------:R-:W-:Y:S02]  /*0530*/  IMAD.WIDE.U32 R30, R31, 0x10, R32 ;  /* 0x000000101f1e7825 */ /* 0x000fe400078e0020 */
[----:B------:R-:W2:Y:S04]  /*0540*/  LDG.E R24, desc[UR6][R32.64] ;  /* 0x0000000620187981 */ /* 0x000ea8000c1e1900 */
[----:B------:R-:W2:Y:S04]  /*0550*/  LDG.E R25, desc[UR6][R32.64+0x10] ;  /* 0x0000100620197981 */ /* 0x000ea8000c1e1900 */
[----:B------:R-:W2:Y:S04]  /*0560*/  LDG.E R26, desc[UR6][R30.64] ;  /* 0x000000061e1a7981 */ /* 0x000ea8000c1e1900 */
[----:B------:R-:W2:Y:S01]  /*0570*/  LDG.E R27, desc[UR6][R30.64+0x10] ;  /* 0x000010061e1b7981 */ /* 0x000ea2000c1e1900 */
[----:B------:R-:W-:Y:S05]  /*0580*/  WARPSYNC.ALL ;  /* 0x0000000000007948 */ /* 0x000fea0003800000 */
[----:B----4-:R-:W-:Y:S04]  /*0590*/  MOVM.16.MT88 R16, R37 ;  /* 0x000000002510723a */ /* 0x010fe80000000000 */
[----:B---3--:R-:W-:Y:S04]  /*05a0*/  MOVM.16.MT88 R17, R36 ;  /* 0x000000002411723a */ /* 0x008fe80000000000 */
[----:B-----5:R-:W-:Y:S04]  /*05b0*/  MOVM.16.MT88 R18, R35 ;  /* 0x000000002312723a */ /* 0x020fe80000000000 */
[----:B--2---:R-:W0:Y:S02]  /*05c0*/  MOVM.16.MT88 R19, R34 ;  /* 0x000000002213723a */ /* 0x004e240000000000 */
[C---:B0-----:R-:W-:Y:S08]  /*05d0*/  HMMA.16816.F32 R8, R16.reuse, R24, R8 ;  /* 0x000000181008723c */ /* 0x041ff00000001808 */
[----:B------:R-:W-:-:S15]  /*05e0*/  HMMA.16816.F32 R12, R16, R26, R12 ;  /* 0x0000001a100c723c */ /* 0x000fde000000180c */
[----:B------:R-:W-:-:S05]  /*05f0*/  NOP ;  /* 0x0000000000007918 */ /* 0x000fca0000000000 */
.L_x_3:
        /* <DEDUP_REMOVED lines=39> */
.L_x_4:
        /* <DEDUP_REMOVED lines=39> */
.L_x_5:
        /* <DEDUP_REMOVED lines=39> */
.L_x_6:
[----:B------:R-:W-:Y:S01]  /*0d50*/  VIADD R0, R0, 0x4 ;  /* 0x0000000400007836 */ /* 0x000fe20000000000 */
[----:B------:R-:W-:Y:S01]  /*0d60*/  IADD3 R4, PT, PT, R4, 0x40, RZ ;  /* 0x0000004004047810 */ /* 0x000fe20007ffe0ff */
[----:B0-----:R-:W-:Y:S02]  /*0d70*/  IMAD.U32 R16, RZ, RZ, UR14 ;  /* 0x0000000eff107e24 */ /* 0x001fe4000f8e00ff */
[----:B------:R-:W-:Y:S01]  /*0d80*/  VIADD R21, R21, 0x40 ;  /* 0x0000004015157836 */ /* 0x000fe20000000000 */
[----:B------:R-:W-:Y:S01]  /*0d90*/  ISETP.NE.AND P1, PT, R0, RZ, PT ;  /* 0x000000ff0000720c */ /* 0x000fe20003f25270 */
[C---:B------:R-:W-:Y:S02]  /*0da0*/  IMAD R22, R16.reuse, 0x40, R22 ;  /* 0x0000004010167824 */ /* 0x040fe400078e0216 */
[C---:B------:R-:W-:Y:S02]  /*0db0*/  IMAD R23, R16.reuse, 0x40, R23 ;  /* 0x0000004010177824 */ /* 0x040fe400078e0217 */
[----:B------:R-:W-:-:S02]  /*0dc0*/  IMAD R20, R16, 0x40, R20 ;  /* 0x0000004010147824 */ /* 0x000fc400078e0214 */
[----:B------:R-:W-:-:S06]  /*0dd0*/  IMAD R5, R16, 0x40, R5 ;  /* 0x0000004010057824 */ /* 0x000fcc00078e0205 */
[----:B------:R-:W-:Y:S05]  /*0de0*/  @P1 BRA `(.L_x_7) ;  /* 0xfffffff400681947 */ /* 0x000fea000383ffff */
[----:B-123--:R-:W-:Y:S05]  /*0df0*/  BSYNC.RECONVERGENT B0 ;  /* 0x0000000000007941 */ /* 0x00efea0003800200 */
.L_x_2:
[----:B------:R-:W-:Y:S01]  /*0e00*/  UISETP.NE.AND UP0, UPT, UR5, URZ, UPT ;  /* 0x000000ff0500728c */ /* 0x000fe2000bf05270 */
[----:B------:R-:W-:Y:S08]  /*0e10*/  BSSY.RECONVERGENT B0, `(.L_x_1) ;  /* 0x0000033000007945 */ /* 0x000ff00003800200 */
[----:B------:R-:W-:Y:S05]  /*0e20*/  BRA.U !UP0, `(.L_x_8) ;  /* 0x0000000108c47547 */ /* 0x000fea000b800000 */
[----:B------:R-:W-:Y:S01]  /*0e30*/  UIADD3 UR4, UPT, UPT, -UR5, URZ, URZ ;  /* 0x000000ff05047290 */ /* 0x000fe2000fffe1ff */
[----:B------:R-:W-:Y:S02]  /*0e40*/  IMAD.IADD R28, R28, 0x1, R21 ;  /* 0x000000011c1c7824 */ /* 0x000fe400078e0215 */
[----:B------:R-:W-:-:S03]  /*0e50*/  IMAD R22, R21, R16, RZ ;  /* 0x0000001015167224 */ /* 0x000fc600078e02ff */
[----:B------:R-:W-:-:S07]  /*0e60*/  IMAD.U32 R30, RZ, RZ, UR4 ;  /* 0x00000004ff1e7e24 */ /* 0x000fce000f8e00ff */
.L_x_10:
[----:B------:R-:W0:Y:S01]  /*0e70*/  LDC R0, c[0x0][0x398] ;  /* 0x0000e600ff007b82 */ /* 0x000e220000000800 */
[----:B------:R-:W-:-:S05]  /*0e80*/  VIADD R30, R30, 0x1 ;  /* 0x000000011e1e7836 */ /* 0x000fca0000000000 */
[----:B------:R-:W-:Y:S01]  /*0e90*/  ISETP.NE.AND P1, PT, R30, RZ, PT ;  /* 0x000000ff1e00720c */ /* 0x000fe20003f25270 */
[----:B------:R-:W-:-:S12]  /*0ea0*/  @!P0 BRA `(.L_x_9) ;  /* 0x0000000000988947 */ /* 0x000fd80003800000 */
[----:B------:R-:W3:Y:S01]  /*0eb0*/  S2R R16, SR_LANEID ;  /* 0x0000000000107919 */ /* 0x000ee20000000000 */
[----:B------:R-:W4:Y:S01]  /*0ec0*/  LDC R33, c[0x0][0x398] ;  /* 0x0000e600ff217b82 */ /* 0x000f220000000800 */
[----:B------:R-:W-:Y:S01]  /*0ed0*/  IADD3 R23, P2, PT, R29, R22, RZ ;  /* 0x000000161d177210 */ /* 0x000fe20007f5e0ff */
[----:B------:R-:W-:-:S03]  /*0ee0*/  IMAD.MOV.U32 R17, RZ, RZ, RZ ;  /* 0x000000ffff117224 */ /* 0x000fc600078e00ff */
[----:B------:R-:W-:Y:S02]  /*0ef0*/  LEA.HI.X.SX32 R20, R22, RZ, 0x1, P2 ;  /* 0x000000ff16147211 */ /* 0x000fe400010f0eff */
[C---:B--2---:R-:W-:Y:S01]  /*0f00*/  LEA R21, P2, R23.reuse, UR12, 0x1 ;  /* 0x0000000c17157c11 */ /* 0x044fe2000f8408ff */
[----:B------:R-:W2:Y:S03]  /*0f10*/  LDC R27, c[0x0][0x3a0] ;  /* 0x0000e800ff1b7b82 */ /* 0x000ea60000000800 */
[----:B------:R-:W-:-:S05]  /*0f20*/  LEA.HI.X R23, R23, UR13, R20, 0x1, P2 ;  /* 0x0000000d17177c11 */ /* 0x000fca00090f0c14 */
[----:B------:R-:W5:Y:S01]  /*0f30*/  LDC.64 R4, c[0x0][0x388] ;  /* 0x0000e200ff047b82 */ /* 0x000f620000000a00 */
[----:B----4-:R-:W-:Y:S02]  /*0f40*/  SHF.R.U32.HI R18, RZ, 0x1, R33 ;  /* 0x00000001ff127819 */ /* 0x010fe40000011621 */
[----:B---3--:R-:W-:Y:S02]  /*0f50*/  SHF.R.U32.HI R25, RZ, 0x2, R16 ;  /* 0x00000002ff197819 */ /* 0x008fe40000011610 */
[----:B------:R-:W-:-:S05]  /*0f60*/  LOP3.LUT R16, R16, 0x3, RZ, 0xc0, !PT ;  /* 0x0000000310107812 */ /* 0x000fca00078ec0ff */
[----:B------:R-:W-:-:S03]  /*0f70*/  IMAD.WIDE.U32 R18, R25, R18, R16 ;  /* 0x0000001219127225 */ /* 0x000fc600078e0010 */
[----:B------:R-:W-:-:S04]  /*0f80*/  LEA R20, P2, R18, R21, 0x2 ;  /* 0x0000001512147211 */ /* 0x000fc800078410ff */
[----:B------:R-:W-:-:S03]  /*0f90*/  LEA.HI.X R21, R18, R23, R19, 0x2, P2 ;  /* 0x0000001712157211 */ /* 0x000fc600010f1413 */
[----:B------:R-:W-:Y:S02]  /*0fa0*/  IMAD.WIDE.U32 R32, R33, 0x10, R20 ;  /* 0x0000001021207825 */ /* 0x000fe400078e0014 */
[----:B-1----:R-:W3:Y:S01]  /*0fb0*/  LDG.E R31, desc[UR6][R20.64] ;  /* 0x00000006141f7981 */ /* 0x002ee2000c1e1900 */
[----:B--2---:R-:W-:-:S03]  /*0fc0*/  SHF.R.U32.HI R24, RZ, 0x1, R27 ;  /* 0x00000001ff187819 */ /* 0x004fc6000001161b */
[----:B------:R-:W2:Y:S04]  /*0fd0*/  LDG.E R23, desc[UR6][R20.64+0x10] ;  /* 0x0000100614177981 */ /* 0x000ea8000c1e1900 */
[----:B------:R-:W4:Y:S04]  /*0fe0*/  LDG.E R18, desc[UR6][R32.64] ;  /* 0x0000000620127981 */ /* 0x000f28000c1e1900 */
[----:B------:R-:W4:Y:S01]  /*0ff0*/  LDG.E R19, desc[UR6][R32.64+0x10] ;  /* 0x0000100620137981 */ /* 0x000f22000c1e1900 */
[----:B------:R-:W-:-:S04]  /*1000*/  IMAD.WIDE.U32 R16, R25, R24, R16 ;  /* 0x0000001819107225 */ /* 0x000fc800078e0010 */
[----:B-----5:R-:W-:-:S03]  /*1010*/  IMAD.WIDE.U32 R4, R28, 0x2, R4 ;  /* 0x000000021c047825 */ /* 0x020fc600078e0004 */
[----:B------:R-:W-:-:S04]  /*1020*/  LEA R24, P2, R16, R4, 0x2 ;  /* 0x0000000410187211 */ /* 0x000fc800078410ff */
[----:B------:R-:W-:-:S03]  /*1030*/  LEA.HI.X R25, R16, R5, R17, 0x2, P2 ;  /* 0x0000000510197211 */ /* 0x000fc600010f1411 */
[----:B------:R-:W-:Y:S02]  /*1040*/  IMAD.WIDE.U32 R26, R27, 0x10, R24 ;  /* 0x000000101b1a7825 */ /* 0x000fe400078e0018 */
[----:B------:R-:W5:Y:S04]  /*1050*/  LDG.E R4, desc[UR6][R24.64] ;  /* 0x0000000618047981 */ /* 0x000f68000c1e1900 */
[----:B------:R-:W5:Y:S04]  /*1060*/  LDG.E R5, desc[UR6][R24.64+0x10] ;  /* 0x0000100618057981 */ /* 0x000f68000c1e1900 */
[----:B------:R-:W5:Y:S04]  /*1070*/  LDG.E R20, desc[UR6][R26.64] ;  /* 0x000000061a147981 */ /* 0x000f68000c1e1900 */
[----:B------:R-:W5:Y:S01]  /*1080*/  LDG.E R21, desc[UR6][R26.64+0x10] ;  /* 0x000010061a157981 */ /* 0x000f62000c1e1900 */
[----:B------:R-:W-:Y:S05]  /*1090*/  WARPSYNC.ALL ;  /* 0x0000000000007948 */ /* 0x000fea0003800000 */
[----:B---3--:R-:W-:Y:S04]  /*10a0*/  MOVM.16.MT88 R16, R31 ;  /* 0x000000001f10723a */ /* 0x008fe80000000000 */
[----:B--2---:R-:W-:Y:S04]  /*10b0*/  MOVM.16.MT88 R17, R23 ;  /* 0x000000001711723a */ /* 0x004fe80000000000 */
[----:B----4-:R-:W-:Y:S04]  /*10c0*/  MOVM.16.MT88 R18, R18 ;  /* 0x000000001212723a */ /* 0x010fe80000000000 */
[----:B------:R-:W5:Y:S02]  /*10d0*/  MOVM.16.MT88 R19, R19 ;  /* 0x000000001313723a */ /* 0x000f640000000000 */
[C---:B-----5:R-:W-:Y:S08]  /*10e0*/  HMMA.16816.F32 R8, R16.reuse, R4, R8 ;  /* 0x000000041008723c */ /* 0x060ff00000001808 */
[----:B------:R-:W-:-:S15]  /*10f0*/  HMMA.16816.F32 R12, R16, R20, R12 ;  /* 0x00000014100c723c */ /* 0x000fde000000180c */
[----:B------:R-:W-:-:S05]  /*1100*/  NOP ;  /* 0x0000000000007918 */ /* 0x000fca0000000000 */
.L_x_9:
[----:B0-----:R-:W-:Y:S02]  /*1110*/  IMAD R22, R0, 0x10, R22 ;  /* 0x0000001000167824 */ /* 0x001fe400078e0216 */
[----:B------:R-:W-:Y:S01]  /*1120*/  VIADD R28, R28, 0x10 ;  /* 0x000000101c1c7836 */ /* 0x000fe20000000000 */
[----:B------:R-:W-:Y:S06]  /*1130*/  @P1 BRA `(.L_x_10) ;  /* 0xfffffffc004c1947 */ /* 0x000fec000383ffff */
.L_x_8:
[----:B-12---:R-:W-:Y:S05]  /*1140*/  BSYNC.RECONVERGENT B0 ;  /* 0x0000000000007941 */ /* 0x006fea0003800200 */
.L_x_1:
[----:B------:R-:W0:Y:S01]  /*1150*/  LDC.64 R20, c[0x0][0x398] ;  /* 0x0000e600ff147b82 */ /* 0x000e220000000a00 */
[----:B------:R-:W-:Y:S01]  /*1160*/  SHF.L.U32 R0, R3, 0x4, RZ ;  /* 0x0000000403007819 */ /* 0x000fe200000006ff */
[----:B------:R-:W-:-:S03]  /*1170*/  IMAD.SHL.U32 R5, R2, 0x10, RZ ;  /* 0x0000001002057824 */ /* 0x000fc600078e00ff */
[----:B0-----:R-:W-:-:S04]  /*1180*/  ISETP.GE.AND P0, PT, R0, R21, PT ;  /* 0x000000150000720c */ /* 0x001fc80003f06270 */
[----:B------:R-:W-:-:S13]  /*1190*/  ISETP.GE.OR P0, PT, R5, R20, P0 ;  /* 0x000000140500720c */ /* 0x000fda0000706670 */
[----:B-1----:R-:W-:Y:S05]  /*11a0*/  @P0 EXIT ;  /* 0x000000000000094d */ /* 0x002fea0003800000 */
[----:B------:R-:W0:Y:S01]  /*11b0*/  S2R R4, SR_LANEID ;  /* 0x0000000000047919 */ /* 0x000e220000000000 */
[----:B------:R-:W1:Y:S01]  /*11c0*/  LDCU.64 UR10, c[0x0][0x390] ;  /* 0x00007200ff0a77ac */ /* 0x000e620008000a00 */
[----:B------:R-:W-:Y:S02]  /*11d0*/  IMAD R0, R0, R20, RZ ;  /* 0x0000001400007224 */ /* 0x000fe400078e02ff */
[----:B------:R-:W-:-:S03]  /*11e0*/  IMAD.WIDE.U32 R18, R20, 0x4, RZ ;  /* 0x0000000414127825 */ /* 0x000fc600078e00ff */
[----:B------:R-:W-:Y:S01]  /*11f0*/  IADD3 R0, P0, PT, R0, R5, RZ ;  /* 0x0000000500007210 */ /* 0x000fe20007f1e0ff */
[----:B------:R-:W-:-:S04]  /*1200*/  IMAD.MOV.U32 R5, RZ, RZ, RZ ;  /* 0x000000ffff057224 */ /* 0x000fc800078e00ff */
[----:B------:R-:W-:Y:S01]  /*1210*/  IMAD.X R23, RZ, RZ, RZ, P0 ;  /* 0x000000ffff177224 */ /* 0x000fe200000e06ff */
[----:B-1----:R-:W-:Y:S01]  /*1220*/  LEA R21, P0, R0, UR10, 0x2 ;  /* 0x0000000a00157c11 */ /* 0x002fe2000f8010ff */
[----:B0-----:R-:W-:Y:S01]  /*1230*/  IMAD.SHL.U32 R17, R4, 0x2, RZ ;  /* 0x0000000204117824 */ /* 0x001fe200078e00ff */
[----:B------:R-:W-:-:S04]  /*1240*/  SHF.R.U32.HI R4, RZ, 0x2, R4 ;  /* 0x00000002ff047819 */ /* 0x000fc80000011604 */
[----:B------:R-:W-:-:S05]  /*1250*/  LOP3.LUT R17, R17, 0x6, RZ, 0xe2, !PT ;  /* 0x0000000611117812 */ /* 0x000fca00078ee2ff */
[----:B------:R-:W-:Y:S01]  /*1260*/  IMAD.WIDE.U32 R16, R17, R20, R4 ;  /* 0x0000001411107225 */ /* 0x000fe200078e0004 */
[----:B------:R-:W-:-:S03]  /*1270*/  LEA.HI.X R5, R0, UR11, R23, 0x2, P0 ;  /* 0x0000000b00057c11 */ /* 0x000fc600080f1417 */
[----:B------:R-:W-:Y:S01]  /*1280*/  IMAD.WIDE.U32 R22, R20, 0x20, R18 ;  /* 0x0000002014167825 */ /* 0x000fe200078e0012 */
[----:B------:R-:W-:-:S04]  /*1290*/  LEA R4, P0, R16, R21, 0x2 ;  /* 0x0000001510047211 */ /* 0x000fc800078010ff */
[----:B------:R-:W-:Y:S02]  /*12a0*/  LEA.HI.X R5, R16, R5, R17, 0x2, P0 ;  /* 0x0000000510057211 */ /* 0x000fe400000f1411 */
[-C--:B------:R-:W-:Y:S02]  /*12b0*/  IADD3 R16, P0, PT, R18, R4.reuse, RZ ;  /* 0x0000000412107210 */ /* 0x080fe40007f1e0ff */
[----:B------:R-:W-:Y:S01]  /*12c0*/  IADD3 R18, P1, PT, R22, R4, RZ ;  /* 0x0000000416127210 */ /* 0x000fe20007f3e0ff */
[----:B------:R-:W-:Y:S01]  /*12d0*/  IMAD.WIDE.U32 R20, R20, 0x20, R4 ;  /* 0x0000002014147825 */ /* 0x000fe200078e0004 */
[----:B------:R-:W2:Y:S03]  /*12e0*/  LDG.E R26, desc[UR6][R4.64+0x20] ;  /* 0x00002006041a7981 */ /* 0x000ea6000c1e1900 */
[--C-:B------:R-:W-:Y:S01]  /*12f0*/  IMAD.X R17, R19, 0x1, R5.reuse, P0 ;  /* 0x0000000113117824 */ /* 0x100fe200000e0605 */
[----:B------:R-:W3:Y:S01]  /*1300*/  LDG.E R28, desc[UR6][R20.64] ;  /* 0x00000006141c7981 */ /* 0x000ee2000c1e1900 */
[----:B------:R-:W-:-:S03]  /*1310*/  IMAD.X R19, R23, 0x1, R5, P1 ;  /* 0x0000000117137824 */ /* 0x000fc600008e0605 */
[----:B------:R-:W4:Y:S04]  /*1320*/  LDG.E R23, desc[UR6][R4.64] ;  /* 0x0000000604177981 */ /* 0x000f28000c1e1900 */
[----:B------:R-:W5:Y:S04]  /*1330*/  LDG.E R25, desc[UR6][R16.64] ;  /* 0x0000000610197981 */ /* 0x000f68000c1e1900 */
[----:B------:R-:W3:Y:S04]  /*1340*/  LDG.E R27, desc[UR6][R16.64+0x20] ;  /* 0x00002006101b7981 */ /* 0x000ee8000c1e1900 */
[----:B------:R-:W3:Y:S04]  /*1350*/  LDG.E R24, desc[UR6][R18.64] ;  /* 0x0000000612187981 */ /* 0x000ee8000c1e1900 */
[----:B------:R-:W3:Y:S04]  /*1360*/  LDG.E R22, desc[UR6][R20.64+0x20] ;  /* 0x0000200614167981 */ /* 0x000ee8000c1e1900 */
[----:B------:R-:W3:Y:S01]  /*1370*/  LDG.E R0, desc[UR6][R18.64+0x20] ;  /* 0x0000200612007981 */ /* 0x000ee2000c1e1900 */
[----:B------:R-:W0:Y:S01]  /*1380*/  S2R R29, SR_TID.X ;  /* 0x00000000001d7919 */ /* 0x000e220000002100 */
[----:B------:R-:W-:Y:S05]  /*1390*/  WARPSYNC.ALL ;  /* 0x0000000000007948 */ /* 0x000fea0003800000 */
[----:B------:R-:W4:Y:S01]  /*13a0*/  LDCU UR4, c[0x0][0x3a8] ;  /* 0x00007500ff0477ac */ /* 0x000f220008000800 */
[----:B------:R-:W1:Y:S01]  /*13b0*/  LDCU UR10, c[0x0][0x3a4] ;  /* 0x00007480ff0a77ac */ /* 0x000e620008000800 */
[----:B0-----:R-:W-:Y:S01]  /*13c0*/  LOP3.LUT P0, RZ, R29, 0x1f, RZ, 0xc0, !PT ;  /* 0x0000001f1dff7812 */ /* 0x001fe2000780c0ff */
[----:B----4-:R-:W-:Y:S01]  /*13d0*/  FMUL R23, R23, UR4 ;  /* 0x0000000417177c20 */ /* 0x010fe20008400000 */
[----:B-----5:R-:W-:Y:S01]  /*13e0*/  FMUL R30, R25, UR4 ;  /* 0x00000004191e7c20 */ /* 0x020fe20008400000 */
[----:B--2---:R-:W-:-:S02]  /*13f0*/  FMUL R25, R26, UR4 ;  /* 0x000000041a197c20 */ /* 0x004fc40008400000 */
[----:B-1----:R-:W-:Y:S01]  /*1400*/  FFMA R23, R8, UR10, R23 ;  /* 0x0000000a08177c23 */ /* 0x002fe20008000017 */
[----:B---3--:R-:W-:Y:S01]  /*1410*/  FMUL R26, R27, UR4 ;  /* 0x000000041b1a7c20 */ /* 0x008fe20008400000 */
[----:B------:R-:W-:Y:S01]  /*1420*/  FMUL R27, R28, UR4 ;  /* 0x000000041c1b7c20 */ /* 0x000fe20008400000 */
[----:B------:R-:W-:Y:S01]  /*1430*/  FFMA R9, R9, UR10, R30 ;  /* 0x0000000a09097c23 */ /* 0x000fe2000800001e */
[----:B------:R-:W-:Y:S01]  /*1440*/  FFMA R25, R10, UR10, R25 ;  /* 0x0000000a0a197c23 */ /* 0x000fe20008000019 */
[----:B------:R-:W-:Y:S01]  /*1450*/  FMUL R24, R24, UR4 ;  /* 0x0000000418187c20 */ /* 0x000fe20008400000 */
[----:B------:R-:W-:Y:S01]  /*1460*/  FFMA R11, R11, UR10, R26 ;  /* 0x0000000a0b0b7c23 */ /* 0x000fe2000800001a */
[----:B------:R-:W-:Y:S01]  /*1470*/  FFMA R27, R12, UR10, R27 ;  /* 0x0000000a0c1b7c23 */ /* 0x000fe2000800001b */
[----:B------:R-:W-:Y:S01]  /*1480*/  FMUL R29, R22, UR4 ;  /* 0x00000004161d7c20 */ /* 0x000fe20008400000 */
[----:B------:R-:W-:Y:S01]  /*1490*/  FFMA R13, R13, UR10, R24 ;  /* 0x0000000a0d0d7c23 */ /* 0x000fe20008000018 */
[----:B------:R0:W-:Y:S01]  /*14a0*/  STG.E desc[UR6][R4.64], R23 ;  /* 0x0000001704007986 */ /* 0x0001e2000c101906 */
[----:B------:R-:W-:Y:S01]  /*14b0*/  FMUL R0, R0, UR4 ;  /* 0x0000000400007c20 */ /* 0x000fe20008400000 */
[----:B------:R-:W-:-:S02]  /*14c0*/  FFMA R29, R14, UR10, R29 ;  /* 0x0000000a0e1d7c23 */ /* 0x000fc4000800001d */
[----:B------:R0:W-:Y:S01]  /*14d0*/  STG.E desc[UR6][R16.64], R9 ;  /* 0x0000000910007986 */ /* 0x0001e2000c101906 */
[----:B------:R-:W-:-:S03]  /*14e0*/  FFMA R15, R15, UR10, R0 ;  /* 0x0000000a0f0f7c23 */ /* 0x000fc60008000000 */
[----:B------:R0:W-:Y:S04]  /*14f0*/  STG.E desc[UR6][R4.64+0x20], R25 ;  /* 0x0000201904007986 */ /* 0x0001e8000c101906 */
[----:B------:R0:W-:Y:S04]  /*1500*/  STG.E desc[UR6][R16.64+0x20], R11 ;  /* 0x0000200b10007986 */ /* 0x0001e8000c101906 */
[----:B------:R0:W-:Y:S04]  /*1510*/  STG.E desc[UR6][R20.64], R27 ;  /* 0x0000001b14007986 */ /* 0x0001e8000c101906 */
[----:B------:R0:W-:Y:S04]  /*1520*/  STG.E desc[UR6][R18.64], R13 ;  /* 0x0000000d12007986 */ /* 0x0001e8000c101906 */
[----:B------:R0:W-:Y:S04]  /*1530*/  STG.E desc[UR6][R20.64+0x20], R29 ;  /* 0x0000201d14007986 */ /* 0x0001e8000c101906 */
[----:B------:R0:W-:Y:S01]  /*1540*/  STG.E desc[UR6][R18.64+0x20], R15 ;  /* 0x0000200f12007986 */ /* 0x0001e2000c101906 */
[----:B------:R-:W-:Y:S05]  /*1550*/  @P0 EXIT ;  /* 0x000000000000094d */ /* 0x000fea0003800000 */
[----:B------:R-:W-:Y:S01]  /*1560*/  MOV R0, 0x8 ;  /* 0x0000000800007802 */ /* 0x000fe20000000f00 */
[----:B------:R1:W-:Y:S01]  /*1570*/  STL.64 [R1], R2 ;  /* 0x0000000201007387 */ /* 0x0003e20000100a00 */
[----:B------:R-:W2:Y:S02]  /*1580*/  LDCU.64 UR4, c[0x4][URZ] ;  /* 0x01000000ff0477ac */ /* 0x000ea40008000a00 */
[----:B0-----:R1:W0:Y:S01]  /*1590*/  LDC.64 R8, c[0x4][R0] ;  /* 0x0100000000087b82 */ /* 0x0012220000000a00 */
[----:B--2---:R-:W-:Y:S02]  /*15a0*/  IMAD.U32 R4, RZ, RZ, UR4 ;  /* 0x00000004ff047e24 */ /* 0x004fe4000f8e00ff */
[----:B-1----:R-:W-:-:S07]  /*15b0*/  IMAD.U32 R5, RZ, RZ, UR5 ;  /* 0x00000005ff057e24 */ /* 0x002fce000f8e00ff */
[----:B------:R-:W-:-:S07]  /*15c0*/  LEPC R20, `(.L_x_11) ;  /* 0x000000001014794e */ /* 0x000fce0000000000 */
[----:B0-----:R-:W-:Y:S05]  /*15d0*/  CALL.ABS.NOINC R8 ;  /* 0x0000000008007343 */ /* 0x001fea0003c00000 */
.L_x_11:
[----:B------:R-:W-:Y:S05]  /*15e0*/  EXIT ;  /* 0x000000000000794d */ /* 0x000fea0003800000 */
.L_x_12:
        /* <DEDUP_REMOVED lines=9> */
.L_x_21:


//--------------------- .text._Z10sp_exampleP6__halfS0_Pfiiiff --------------------------
	.section	.text._Z10sp_exampleP6__halfS0_Pfiiiff,"ax",@progbits
	.align	128
        .global         _Z10sp_exampleP6__halfS0_Pfiiiff
        .type           _Z10sp_exampleP6__halfS0_Pfiiiff,@function
        .size           _Z10sp_exampleP6__halfS0_Pfiiiff,(.L_x_22 - _Z10sp_exampleP6__halfS0_Pfiiiff)
        .other          _Z10sp_exampleP6__halfS0_Pfiiiff,@"STO_CUDA_ENTRY STV_DEFAULT"
_Z10sp_exampleP6__halfS0_Pfiiiff:
.text._Z10sp_exampleP6__halfS0_Pfiiiff:
[----:B------:R-:W-:Y:S01]  /*0000*/  LDC R1, c[0x0][0x37c] ;  /* 0x0000df00ff017b82 */ /* 0x000fe20000000800 */
[----:B------:R-:W0:Y:S07]  /*0010*/  S2R R5, SR_TID.X ;  /* 0x0000000000057919 */ /* 0x000e2e0000002100 */
[----:B------:R-:W1:Y:S01]  /*0020*/  LDC R3, c[0x0][0x364] ;  /* 0x0000d900ff037b82 */ /* 0x000e620000000800 */
[----:B------:R-:W1:Y:S07]  /*0030*/  S2R R2, SR_TID.Y ;  /* 0x0000000000027919 */ /* 0x000e6e0000002200 */
[----:B------:R-:W0:Y:S08]  /*0040*/  S2UR UR5, SR_CTAID.X ;  /* 0x00000000000579c3 */ /* 0x000e300000002500 */
[----:B------:R-:W0:Y:S08]  /*0050*/  LDC R0, c[0x0][0x360] ;  /* 0x0000d800ff007b82 */ /* 0x000e300000000800 */
[----:B------:R-:W1:Y:S01]  /*0060*/  S2UR UR4, SR_CTAID.Y ;  /* 0x00000000000479c3 */ /* 0x000e620000002600 */
[----:B0-----:R-:W-:-:S05]  /*0070*/  IMAD R0, R0, UR5, R5 ;  /* 0x0000000500007c24 */ /* 0x001fca000f8e0205 */
[----:B------:R-:W-:Y:S01]  /*0080*/  ISETP.GE.AND P0, PT, R0, 0x10, PT ;  /* 0x000000100000780c */ /* 0x000fe20003f06270 */
[----:B-1----:R-:W-:-:S05]  /*0090*/  IMAD R3, R3, UR4, R2 ;  /* 0x0000000403037c24 */ /* 0x002fca000f8e0202 */
[----:B------:R-:W-:-:S13]  /*00a0*/  ISETP.LT.U32.OR P0, PT, R3, 0x10, !P0 ;  /* 0x000000100300780c */ /* 0x000fda0004701470 */
[----:B------:R-:W-:Y:S05]  /*00b0*/  @P0 EXIT ;  /* 0x000000000000094d */ /* 0x000fea0003800000 */
[----:B------:R-:W0:Y:S02]  /*00c0*/  LDC.64 R4, c[0x0][0x398] ;  /* 0x0000e600ff047b82 */ /* 0x000e240000000a00 */
[----:B0-----:R-:W-:-:S04]  /*00d0*/  ISETP.GE.AND P0, PT, R0, R5, PT ;  /* 0x000000050000720c */ /* 0x001fc80003f06270 */
[----:B------:R-:W-:-:S13]  /*00e0*/  ISETP.GE.OR P0, PT, R3, R4, P0 ;  /* 0x000000040300720c */ /* 0x000fda0000706670 */
[----:B------:R-:W-:Y:S05]  /*00f0*/  @P0 EXIT ;  /* 0x000000000000094d */ /* 0x000fea0003800000 */
[----:B------:R-:W0:Y:S01]  /*0100*/  LDCU UR5, c[0x0][0x3a0] ;  /* 0x00007400ff0577ac */ /* 0x000e220008000800 */
[----:B------:R-:W-:Y:S01]  /*0110*/  PRMT R26, RZ, 0x7610, R26 ;  /* 0x00007610ff1a7816 */ /* 0x000fe2000000001a */
[----:B------:R-:W1:Y:S01]  /*0120*/  LDCU.64 UR8, c[0x0][0x358] ;  /* 0x00006b00ff0877ac */ /* 0x000e620008000a00 */
[----:B0-----:R-:W-:-:S09]  /*0130*/  UISETP.GE.AND UP0, UPT, UR5, 0x1, UPT ;  /* 0x000000010500788c */ /* 0x001fd2000bf06270 */
[----:B-1----:R-:W-:Y:S05]  /*0140*/  BRA.U !UP0, `(.L_x_13) ;  /* 0x0000000d08d87547 */ /* 0x002fea000b800000 */
[----:B------:R-:W0:Y:S01]  /*0150*/  LDC R6, c[0x0][0x3a8] ;  /* 0x0000ea00ff067b82 */ /* 0x000e220000000800 */
[----:B------:R-:W0:Y:S01]  /*0160*/  LDCU UR7, c[0x0][0x3a4] ;  /* 0x00007480ff0777ac */ /* 0x000e220008000800 */
[----:B------:R-:W-:Y:S01]  /*0170*/  IMAD R4, R3, UR5, RZ ;  /* 0x0000000503047c24 */ /* 0x000fe2000f8e02ff */
[----:B------:R-:W-:Y:S02]  /*0180*/  UISETP.GE.U32.AND UP1, UPT, UR5, 0x10, UPT ;  /* 0x000000100500788c */ /* 0x000fe4000bf26070 */
[----:B------:R-:W-:Y:S01]  /*0190*/  ULOP3.LUT UR6, UR5, 0xf, URZ, 0xc0, !UPT ;  /* 0x0000000f05067892 */ /* 0x000fe2000f8ec0ff */
[----:B------:R-:W-:-:S03]  /*01a0*/  UMOV UR4, URZ ;  /* 0x000000ff00047c82 */ /* 0x000fc60008000000 */
[----:B------:R-:W-:Y:S01]  /*01b0*/  UISETP.NE.AND UP0, UPT, UR6, URZ, UPT ;  /* 0x000000ff0600728c */ /* 0x000fe2000bf05270 */
[----:B0-----:R-:W-:Y:S02]  /*01c0*/  F2FP.F16.F32.PACK_AB R6, R6, UR7 ;  /* 0x0000000706067c3e */ /* 0x001fe400080000ff */
[----:B------:R-:W-:Y:S08]  /*01d0*/  BRA.U !UP1, `(.L_x_14) ;  /* 0x0000000509b87547 */ /* 0x000ff0000b800000 */
[----:B------:R-:W0:Y:S01]  /*01e0*/  LDC.64 R8, c[0x0][0x380] ;  /* 0x0000e000ff087b82 */ /* 0x000e220000000a00 */
[----:B------:R-:W-:Y:S01]  /*01f0*/  ULOP3.LUT UR4, UR5, 0x7ffffff0, URZ, 0xc0, !UPT ;  /* 0x7ffffff005047892 */ /* 0x000fe2000f8ec0ff */
[----:B------:R-:W-:-:S03]  /*0200*/  MOV R2, R0 ;  /* 0x0000000000027202 */ /* 0x000fc60000000f00 */
[----:B------:R-:W-:Y:S01]  /*0210*/  UIADD3 UR7, UPT, UPT, -UR4, URZ, URZ ;  /* 0x000000ff04077290 */ /* 0x000fe2000fffe1ff */
[----:B0-----:R-:W-:-:S03]  /*0220*/  IMAD.WIDE.U32 R8, R4, 0x2, R8 ;  /* 0x0000000204087825 */ /* 0x001fc600078e0008 */
[----:B------:R-:W-:-:S04]  /*0230*/  IADD3 R18, P0, PT, R8, 0x10, RZ ;  /* 0x0000001008127810 */ /* 0x000fc80007f1e0ff */
[----:B------:R-:W-:-:S09]  /*0240*/  IADD3.X R19, PT, PT, RZ, R9, RZ, P0, !PT ;  /* 0x00000009ff137210 */ /* 0x000fd200007fe4ff */
.L_x_15:
[----:B------:R-:W0:Y:S01]  /*0250*/  LDC.64 R28, c[0x0][0x388] ;  /* 0x0000e200ff1c7b82 */ /* 0x000e220000000a00 */
[----:B------:R-:W2:Y:S04]  /*0260*/  LDG.E.U16 R12, desc[UR8][R18.64+-0x10] ;  /* 0xfffff008120c7981 */ /* 0x000ea8000c1e1500 */
[----:B------:R-:W3:Y:S04]  /*0270*/  LDG.E.U16 R16, desc[UR8][R18.64+-0xe] ;  /* 0xfffff20812107981 */ /* 0x000ee8000c1e1500 */
[----:B------:R-:W4:Y:S04]  /*0280*/  LDG.E.U16 R25, desc[UR8][R18.64+-0xc] ;  /* 0xfffff40812197981 */ /* 0x000f28000c1e1500 */
[----:B------:R-:W5:Y:S04]  /*0290*/  LDG.E.U16 R13, desc[UR8][R18.64+-0x8] ;  /* 0xfffff808120d7981 */ /* 0x000f68000c1e1500 */
[----:B------:R-:W5:Y:S01]  /*02a0*/  LDG.E.U16 R17, desc[UR8][R18.64+-0x6] ;  /* 0xfffffa0812117981 */ /* 0x000f62000c1e1500 */
[----:B0-----:R-:W-:-:S05]  /*02b0*/  IMAD.WIDE R28, R2, 0x2, R28 ;  /* 0x00000002021c7825 */ /* 0x001fca00078e021c */
[----:B------:R0:W2:Y:S02]  /*02c0*/  LDG.E.U16 R10, desc[UR8][R28.64] ;  /* 0x000000081c0a7981 */ /* 0x0000a4000c1e1500 */
[----:B0-----:R-:W-:-:S05]  /*02d0*/  IMAD.WIDE R28, R5, 0x2, R28 ;  /* 0x00000002051c7825 */ /* 0x001fca00078e021c */
[----:B------:R-:W3:Y:S01]  /*02e0*/  LDG.E.U16 R14, desc[UR8][R28.64] ;  /* 0x000000081c0e7981 */ /* 0x000ee2000c1e1500 */
[----:B------:R-:W-:-:S05]  /*02f0*/  IMAD.WIDE R8, R5, 0x2, R28 ;  /* 0x0000000205087825 */ /* 0x000fca00078e021c */
[----:B------:R-:W4:Y:S01]  /*0300*/  LDG.E.U16 R23, desc[UR8][R8.64] ;  /* 0x0000000808177981 */ /* 0x000f22000c1e1500 */
[----:B------:R-:W-:-:S05]  /*0310*/  IMAD.WIDE R20, R5, 0x2, R8 ;  /* 0x0000000205147825 */ /* 0x000fca00078e0208 */
[----:B------:R0:W5:Y:S04]  /*0320*/  LDG.E.U16 R7, desc[UR8][R20.64] ;  /* 0x0000000814077981 */ /* 0x000168000c1e1500 */
[----:B------:R-:W5:Y:S01]  /*0330*/  LDG.E.U16 R9, desc[UR8][R18.64+-0xa] ;  /* 0xfffff60812097981 */ /* 0x000f62000c1e1500 */
[----:B0-----:R-:W-:-:S05]  /*0340*/  IMAD.WIDE R20, R5, 0x2, R20 ;  /* 0x0000000205147825 */ /* 0x001fca00078e0214 */
[----:B------:R-:W5:Y:S01]  /*0350*/  LDG.E.U16 R11, desc[UR8][R20.64] ;  /* 0x00000008140b7981 */ /* 0x000f62000c1e1500 */
[----:B------:R-:W-:-:S05]  /*0360*/  IMAD.WIDE R28, R5, 0x2, R20 ;  /* 0x00000002051c7825 */ /* 0x000fca00078e0214 */
[----:B------:R0:W5:Y:S02]  /*0370*/  LDG.E.U16 R15, desc[UR8][R28.64] ;  /* 0x000000081c0f7981 */ /* 0x000164000c1e1500 */
[----:B0-----:R-:W-:-:S05]  /*0380*/  IMAD.WIDE R28, R5, 0x2, R28 ;  /* 0x00000002051c7825 */ /* 0x001fca00078e021c */
[----:B------:R-:W5:Y:S01]  /*0390*/  LDG.E.U16 R27, desc[UR8][R28.64] ;  /* 0x000000081c1b7981 */ /* 0x000f62000c1e1500 */
[----:B------:R-:W-:-:S05]  /*03a0*/  IMAD.WIDE R20, R5, 0x2, R28 ;  /* 0x0000000205147825 */ /* 0x000fca00078e021c */
[----:B------:R0:W5:Y:S04]  /*03b0*/  LDG.E.U16 R8, desc[UR8][R20.64] ;  /* 0x0000000814087981 */ /* 0x000168000c1e1500 */
[----:B------:R-:W5:Y:S01]  /*03c0*/  LDG.E.U16 R29, desc[UR8][R18.64+-0x4] ;  /* 0xfffffc08121d7981 */ /* 0x000f62000c1e1500 */
[----:B0-----:R-:W-:-:S04]  /*03d0*/  IMAD.WIDE R20, R5, 0x2, R20 ;  /* 0x0000000205147825 */ /* 0x001fc800078e0214 */
[C---:B--2---:R-:W-:Y:S02]  /*03e0*/  HMUL2 R22, R6.reuse.H1_H1, R10.H0_H0 ;  /* 0x2000000a06167232 */ /* 0x044fe40000000c00 */
[----:B------:R0:W2:Y:S02]  /*03f0*/  LDG.E.U16 R10, desc[UR8][R20.64] ;  /* 0x00000008140a7981 */ /* 0x0000a4000c1e1500 */
[----:B------:R-:W-:Y:S02]  /*0400*/  HFMA2 R22, R6.H0_H0, R12.H0_H0, R22.H0_H0 ;  /* 0x2000000c06167231 */ /* 0x000fe40000040816 */
[----:B0-----:R-:W-:-:S04]  /*0410*/  IMAD.WIDE R20, R5, 0x2, R20 ;  /* 0x0000000205147825 */ /* 0x001fc800078e0214 */
[----:B------:R-:W-:Y:S01]  /*0420*/  HADD2 R26, R26.H0_H0, R22.H0_H0 ;  /* 0x200000161a1a7230 */ /* 0x000fe20000000800 */
[----:B------:R0:W2:Y:S01]  /*0430*/  LDG.E.U16 R12, desc[UR8][R20.64] ;  /* 0x00000008140c7981 */ /* 0x0000a2000c1e1500 */
[----:B---3--:R-:W-:Y:S02]  /*0440*/  HMUL2 R22, R6.H1_H1, R14.H0_H0 ;  /* 0x2000000e06167232 */ /* 0x008fe40000000c00 */
[----:B0-----:R-:W-:-:S05]  /*0450*/  IMAD.WIDE R20, R5, 0x2, R20 ;  /* 0x0000000205147825 */ /* 0x001fca00078e0214 */
[----:B------:R0:W3:Y:S01]  /*0460*/  LDG.E.U16 R14, desc[UR8][R20.64] ;  /* 0x00000008140e7981 */ /* 0x0000e2000c1e1500 */
[----:B------:R-:W-:Y:S02]  /*0470*/  HFMA2 R22, R6.H0_H0, R16.H0_H0, R22.H0_H0 ;  /* 0x2000001006167231 */ /* 0x000fe40000040816 */
[----:B0-----:R-:W-:-:S05]  /*0480*/  IMAD.WIDE R20, R5, 0x2, R20 ;  /* 0x0000000205147825 */ /* 0x001fca00078e0214 */
[----:B------:R0:W3:Y:S01]  /*0490*/  LDG.E.U16 R16, desc[UR8][R20.64] ;  /* 0x0000000814107981 */ /* 0x0000e2000c1e1500 */
[----:B------:R-:W-:Y:S02]  /*04a0*/  HADD2 R26, R26.H0_H0, R22.H0_H0 ;  /* 0x200000161a1a7230 */ /* 0x000fe40000000800 */
[----:B----4-:R-:W-:Y:S02]  /*04b0*/  HMUL2 R24, R6.H1_H1, R23.H0_H0 ;  /* 0x2000001706187232 */ /* 0x010fe40000000c00 */
[----:B0-----:R-:W-:-:S05]  /*04c0*/  IMAD.WIDE R20, R5, 0x2, R20 ;  /* 0x0000000205147825 */ /* 0x001fca00078e0214 */
[----:B------:R0:W4:Y:S01]  /*04d0*/  LDG.E.U16 R28, desc[UR8][R20.64] ;  /* 0x00000008141c7981 */ /* 0x000122000c1e1500 */
[----:B------:R-:W-:-:S04]  /*04e0*/  IMAD.WIDE R22, R5, 0x2, R20 ;  /* 0x0000000205167825 */ /* 0x000fc800078e0214 */
[----:B0-----:R-:W-:Y:S01]  /*04f0*/  HFMA2 R20, R6.H0_H0, R25.H0_H0, R24.H0_H0 ;  /* 0x2000001906147231 */ /* 0x001fe20000040818 */
[----:B------:R5:W4:Y:S01]  /*0500*/  LDG.E.U16 R21, desc[UR8][R22.64] ;  /* 0x0000000816157981 */ /* 0x000b22000c1e1500 */
[----:B------:R-:W-:-:S04]  /*0510*/  IMAD.WIDE R24, R5, 0x2, R22 ;  /* 0x0000000205187825 */ /* 0x000fc800078e0216 */
[----:B------:R-:W-:Y:S02]  /*0520*/  HADD2 R26, R26.H0_H0, R20.H0_H0 ;  /* 0x200000141a1a7230 */ /* 0x000fe40000000800 */
[C---:B-----5:R-:W-:Y:S02]  /*0530*/  HMUL2 R23, R6.reuse.H1_H1, R7.H0_H0 ;  /* 0x2000000706177232 */ /* 0x060fe40000000c00 */
[C---:B------:R-:W-:Y:S01]  /*0540*/  HMUL2 R20, R6.reuse.H1_H1, R11.H0_H0 ;  /* 0x2000000b06147232 */ /* 0x040fe20000000c00 */
[----:B------:R0:W5:Y:S01]  /*0550*/  LDG.E.U16 R7, desc[UR8][R24.64] ;  /* 0x0000000818077981 */ /* 0x000162000c1e1500 */
[----:B------:R-:W-:-:S03]  /*0560*/  HFMA2 R23, R6.H0_H0, R9.H0_H0, R23.H0_H0 ;  /* 0x2000000906177231 */ /* 0x000fc60000040817 */
[----:B------:R-:W5:Y:S01]  /*0570*/  LDG.E.U16 R9, desc[UR8][R18.64+-0x2] ;  /* 0xfffffe0812097981 */ /* 0x000f62000c1e1500 */
[----:B------:R-:W-:-:S03]  /*0580*/  HFMA2 R20, R6.H0_H0, R13.H0_H0, R20.H0_H0 ;  /* 0x2000000d06147231 */ /* 0x000fc60000040814 */
[----:B------:R-:W5:Y:S01]  /*0590*/  LDG.E.U16 R11, desc[UR8][R18.64] ;  /* 0x00000008120b7981 */ /* 0x000f62000c1e1500 */
[----:B------:R-:W-:-:S03]  /*05a0*/  HMUL2 R22, R6.H1_H1, R15.H0_H0 ;  /* 0x2000000f06167232 */ /* 0x000fc60000000c00 */
[----:B------:R-:W5:Y:S01]  /*05b0*/  LDG.E.U16 R13, desc[UR8][R18.64+0x2] ;  /* 0x00000208120d7981 */ /* 0x000f62000c1e1500 */
[----:B------:R-:W-:-:S03]  /*05c0*/  HADD2 R23, R26.H0_H0, R23.H0_H0 ;  /* 0x200000171a177230 */ /* 0x000fc60000000800 */
[----:B------:R-:W5:Y:S01]  /*05d0*/  LDG.E.U16 R15, desc[UR8][R18.64+0x4] ;  /* 0x00000408120f7981 */ /* 0x000f62000c1e1500 */
[----:B------:R-:W-:-:S03]  /*05e0*/  HFMA2 R22, R6.H0_H0, R17.H0_H0, R22.H0_H0 ;  /* 0x2000001106167231 */ /* 0x000fc60000040816 */
[----:B------:R-:W5:Y:S01]  /*05f0*/  LDG.E.U16 R17, desc[UR8][R18.64+0x6] ;  /* 0x0000060812117981 */ /* 0x000f62000c1e1500 */
[----:B------:R-:W-:Y:S02]  /*0600*/  HMUL2 R27, R6.H1_H1, R27.H0_H0 ;  /* 0x2000001b061b7232 */ /* 0x000fe40000000c00 */
[----:B------:R-:W-:Y:S02]  /*0610*/  HADD2 R20, R23.H0_H0, R20.H0_H0 ;  /* 0x2000001417147230 */ /* 0x000fe40000000800 */
[----:B------:R-:W5:Y:S01]  /*0620*/  LDG.E.U16 R23, desc[UR8][R18.64+0x8] ;  /* 0x0000080812177981 */ /* 0x000f62000c1e1500 */
[----:B0-----:R-:W-:-:S04]  /*0630*/  IMAD.WIDE R24, R5, 0x2, R24 ;  /* 0x0000000205187825 */ /* 0x001fc800078e0218 */
[----:B------:R-:W-:Y:S02]  /*0640*/  HFMA2 R29, R6.H0_H0, R29.H0_H0, R27.H0_H0 ;  /* 0x2000001d061d7231 */ /* 0x000fe4000004081b */
[----:B------:R-:W5:Y:S01]  /*0650*/  LDG.E.U16 R27, desc[UR8][R18.64+0xa] ;  /* 0x00000a08121b7981 */ /* 0x000f62000c1e1500 */
[----:B------:R-:W-:Y:S02]  /*0660*/  HADD2 R20, R20.H0_H0, R22.H0_H0 ;  /* 0x2000001614147230 */ /* 0x000fe40000000800 */
[----:B------:R-:W-:Y:S01]  /*0670*/  HMUL2 R22, R6.H1_H1, R8.H0_H0 ;  /* 0x2000000806167232 */ /* 0x000fe20000000c00 */
[----:B------:R-:W5:Y:S01]  /*0680*/  LDG.E.U16 R25, desc[UR8][R24.64] ;  /* 0x0000000818197981 */ /* 0x000f62000c1e1500 */
[----:B------:R-:W-:-:S03]  /*0690*/  HADD2 R20, R20.H0_H0, R29.H0_H0 ;  /* 0x2000001d14147230 */ /* 0x000fc60000000800 */
[----:B------:R-:W5:Y:S04]  /*06a0*/  LDG.E.U16 R8, desc[UR8][R18.64+0xc] ;  /* 0x00000c0812087981 */ /* 0x000f68000c1e1500 */
[----:B------:R0:W5:Y:S01]  /*06b0*/  LDG.E.U16 R29, desc[UR8][R18.64+0xe] ;  /* 0x00000e08121d7981 */ /* 0x000162000c1e1500 */
[----:B------:R-:W-:-:S04]  /*06c0*/  UIADD3 UR7, UPT, UPT, UR7, 0x10, URZ ;  /* 0x0000001007077890 */ /* 0x000fc8000fffe0ff */
[----:B------:R-:W-:Y:S01]  /*06d0*/  UISETP.NE.AND UP1, UPT, UR7, URZ, UPT ;  /* 0x000000ff0700728c */ /* 0x000fe2000bf25270 */
[----:B------:R-:W-:Y:S02]  /*06e0*/  LEA R2, R5, R2, 0x4 ;  /* 0x0000000205027211 */ /* 0x000fe400078e20ff */
[----:B0-----:R-:W-:-:S04]  /*06f0*/  IADD3 R18, P0, PT, R18, 0x20, RZ ;  /* 0x0000002012127810 */ /* 0x001fc80007f1e0ff */
[----:B------:R-:W-:Y:S01]  /*0700*/  IADD3.X R19, PT, PT, RZ, R19, RZ, P0, !PT ;  /* 0x00000013ff137210 */ /* 0x000fe200007fe4ff */
[C---:B--2---:R-:W-:Y:S02]  /*0710*/  HMUL2 R10, R6.reuse.H1_H1, R10.H0_H0 ;  /* 0x2000000a060a7232 */ /* 0x044fe40000000c00 */
[C---:B------:R-:W-:Y:S02]  /*0720*/  HMUL2 R12, R6.reuse.H1_H1, R12.H0_H0 ;  /* 0x2000000c060c7232 */ /* 0x040fe40000000c00 */
[C---:B---3--:R-:W-:Y:S02]  /*0730*/  HMUL2 R14, R6.reuse.H1_H1, R14.H0_H0 ;  /* 0x2000000e060e7232 */ /* 0x048fe40000000c00 */
[C---:B------:R-:W-:Y:S02]  /*0740*/  HMUL2 R16, R6.reuse.H1_H1, R16.H0_H0 ;  /* 0x2000001006107232 */ /* 0x040fe40000000c00 */
[C---:B----4-:R-:W-:Y:S02]  /*0750*/  HMUL2 R28, R6.reuse.H1_H1, R28.H0_H0 ;  /* 0x2000001c061c7232 */ /* 0x050fe40000000c00 */
[----:B-----5:R-:W-:-:S04]  /*0760*/  HFMA2 R9, R6.H0_H0, R9.H0_H0, R22.H0_H0 ;  /* 0x2000000906097231 */ /* 0x020fc80000040816 */
[----:B------:R-:W-:Y:S02]  /*0770*/  HADD2 R9, R20.H0_H0, R9.H0_H0 ;  /* 0x2000000914097230 */ /* 0x000fe40000000800 */
[C---:B------:R-:W-:Y:S02]  /*0780*/  HFMA2 R10, R6.reuse.H0_H0, R11.H0_H0, R10.H0_H0 ;  /* 0x2000000b060a7231 */ /* 0x040fe4000004080a */
[C---:B------:R-:W-:Y:S02]  /*0790*/  HFMA2 R12, R6.reuse.H0_H0, R13.H0_H0, R12.H0_H0 ;  /* 0x2000000d060c7231 */ /* 0x040fe4000004080c */
[----:B------:R-:W-:Y:S02]  /*07a0*/  HADD2 R9, R9.H0_H0, R10.H0_H0 ;  /* 0x2000000a09097230 */ /* 0x000fe40000000800 */
[----:B------:R-:W-:Y:S02]  /*07b0*/  HFMA2 R14, R6.H0_H0, R15.H0_H0, R14.H0_H0 ;  /* 0x2000000f060e7231 */ /* 0x000fe4000004080e */
[----:B------:R-:W-:-:S02]  /*07c0*/  HADD2 R9, R9.H0_H0, R12.H0_H0 ;  /* 0x2000000c09097230 */ /* 0x000fc40000000800 */
[C---:B------:R-:W-:Y:S02]  /*07d0*/  HFMA2 R16, R6.reuse.H0_H0, R17.H0_H0, R16.H0_H0 ;  /* 0x2000001106107231 */ /* 0x040fe40000040810 */
[----:B------:R-:W-:Y:S02]  /*07e0*/  HADD2 R9, R9.H0_H0, R14.H0_H0 ;  /* 0x2000000e09097230 */ /* 0x000fe40000000800 */
[C---:B------:R-:W-:Y:S02]  /*07f0*/  HMUL2 R21, R6.reuse.H1_H1, R21.H0_H0 ;  /* 0x2000001506157232 */ /* 0x040fe40000000c00 */
[----:B------:R-:W-:Y:S02]  /*0800*/  HADD2 R9, R9.H0_H0, R16.H0_H0 ;  /* 0x2000001009097230 */ /* 0x000fe40000000800 */
[C---:B------:R-:W-:Y:S02]  /*0810*/  HFMA2 R23, R6.reuse.H0_H0, R23.H0_H0, R28.H0_H0 ;  /* 0x2000001706177231 */ /* 0x040fe4000004081c */
[----:B------:R-:W-:-:S02]  /*0820*/  HFMA2 R21, R6.H0_H0, R27.H0_H0, R21.H0_H0 ;  /* 0x2000001b06157231 */ /* 0x000fc40000040815 */
[----:B------:R-:W-:Y:S02]  /*0830*/  HADD2 R9, R9.H0_H0, R23.H0_H0 ;  /* 0x2000001709097230 */ /* 0x000fe40000000800 */
[C---:B------:R-:W-:Y:S02]  /*0840*/  HMUL2 R7, R6.reuse.H1_H1, R7.H0_H0 ;  /* 0x2000000706077232 */ /* 0x040fe40000000c00 */
[----:B------:R-:W-:Y:S02]  /*0850*/  HADD2 R9, R9.H0_H0, R21.H0_H0 ;  /* 0x2000001509097230 */ /* 0x000fe40000000800 */
[C---:B------:R-:W-:Y:S02]  /*0860*/  HFMA2 R7, R6.reuse.H0_H0, R8.H0_H0, R7.H0_H0 ;  /* 0x2000000806077231 */ /* 0x040fe40000040807 */
[----:B------:R-:W-:Y:S02]  /*0870*/  HMUL2 R25, R6.H1_H1, R25.H0_H0 ;  /* 0x2000001906197232 */ /* 0x000fe40000000c00 */
[----:B------:R-:W-:-:S02]  /*0880*/  HADD2 R7, R9.H0_H0, R7.H0_H0 ;  /* 0x2000000709077230 */ /* 0x000fc40000000800 */
[----:B------:R-:W-:-:S04]  /*0890*/  HFMA2 R25, R6.H0_H0, R29.H0_H0, R25.H0_H0 ;  /* 0x2000001d06197231 */ /* 0x000fc80000040819 */
[----:B------:R-:W-:Y:S01]  /*08a0*/  HADD2 R26, R7.H0_H0, R25.H0_H0 ;  /* 0x20000019071a7230 */ /* 0x000fe20000000800 */
[----:B------:R-:W-:Y:S06]  /*08b0*/  BRA.U UP1, `(.L_x_15) ;  /* 0xfffffff901647547 */ /* 0x000fec000b83ffff */
.L_x_14:
[----:B------:R-:W-:Y:S05]  /*08c0*/  BRA.U !UP0, `(.L_x_13) ;  /* 0x0000000508f87547 */ /* 0x000fea000b800000 */
[----:B------:R-:W-:Y:S02]  /*08d0*/  UISETP.GE.U32.AND UP0, UPT, UR6, 0x8, UPT ;  /* 0x000000080600788c */ /* 0x000fe4000bf06070 */
[----:B------:R-:W-:-:S04]  /*08e0*/  ULOP3.LUT UR7, UR5, 0x7, URZ, 0xc0, !UPT ;  /* 0x0000000705077892 */ /* 0x000fc8000f8ec0ff */
[----:B------:R-:W-:-:S03]  /*08f0*/  UISETP.NE.AND UP1, UPT, UR7, URZ, UPT ;  /* 0x000000ff0700728c */ /* 0x000fc6000bf25270 */
[----:B------:R-:W-:Y:S08]  /*0900*/  BRA.U !UP0, `(.L_x_16) ;  /* 0x0000000108ec7547 */ /* 0x000ff0000b800000 */
[----:B------:R-:W0:Y:S01]  /*0910*/  LDC.64 R14, c[0x0][0x388] ;  /* 0x0000e200ff0e7b82 */ /* 0x000e220000000a00 */
[----:B------:R-:W-:Y:S01]  /*0920*/  IMAD R7, R5, UR4, R0 ;  /* 0x0000000405077c24 */ /* 0x000fe2000f8e0200 */
[----:B------:R-:W1:Y:S01]  /*0930*/  LDCU.64 UR10, c[0x0][0x380] ;  /* 0x00007000ff0a77ac */ /* 0x000e620008000a00 */
[----:B------:R-:W-:-:S04]  /*0940*/  IADD3 R2, P0, PT, R4, UR4, RZ ;  /* 0x0000000404027c10 */ /* 0x000fc8000ff1e0ff */
[----:B------:R-:W-:Y:S01]  /*0950*/  IADD3.X R9, PT, PT, RZ, RZ, RZ, P0, !PT ;  /* 0x000000ffff097210 */ /* 0x000fe200007fe4ff */
[----:B------:R-:W2:Y:S01]  /*0960*/  LDC.64 R20, c[0x0][0x380] ;  /* 0x0000e000ff147b82 */ /* 0x000ea20000000a00 */
[----:B-1----:R-:W-:Y:S01]  /*0970*/  LEA R8, P0, R2, UR10, 0x1 ;  /* 0x0000000a02087c11 */ /* 0x002fe2000f8008ff */
[----:B0-----:R-:W-:Y:S01]  /*0980*/  IMAD.WIDE R14, R7, 0x2, R14 ;  /* 0x00000002070e7825 */ /* 0x001fe200078e020e */
[----:B------:R-:W-:-:S03]  /*0990*/  IADD3 R7, PT, PT, R4, UR4, RZ ;  /* 0x0000000404077c10 */ /* 0x000fc6000fffe0ff */
[----:B------:R-:W-:-:S04]  /*09a0*/  IMAD.WIDE R16, R5, 0x2, R14 ;  /* 0x0000000205107825 */ /* 0x000fc800078e020e */
[----:B--2---:R-:W-:Y:S01]  /*09b0*/  IMAD.WIDE.U32 R20, R7, 0x2, R20 ;  /* 0x0000000207147825 */ /* 0x004fe200078e0014 */
[----:B------:R-:W-:Y:S01]  /*09c0*/  LEA.HI.X R9, R2, UR11, R9, 0x1, P0 ;  /* 0x0000000b02097c11 */ /* 0x000fe200080f0c09 */
[----:B------:R0:W2:Y:S02]  /*09d0*/  LDG.E.U16 R7, desc[UR8][R14.64] ;  /* 0x000000080e077981 */ /* 0x0000a4000c1e1500 */
[C---:B------:R-:W-:Y:S02]  /*09e0*/  IMAD.WIDE R18, R5.reuse, 0x2, R16 ;  /* 0x0000000205127825 */ /* 0x040fe400078e0210 */
[----:B------:R-:W3:Y:S02]  /*09f0*/  LDG.E.U16 R21, desc[UR8][R20.64] ;  /* 0x0000000814157981 */ /* 0x000ee4000c1e1500 */
[C---:B------:R-:W-:Y:S02]  /*0a00*/  IMAD.WIDE R12, R5.reuse, 0x2, R18 ;  /* 0x00000002050c7825 */ /* 0x040fe400078e0212 */
[----:B------:R1:W4:Y:S04]  /*0a10*/  LDG.E.U16 R23, desc[UR8][R16.64] ;  /* 0x0000000810177981 */ /* 0x000328000c1e1500 */
[----:B------:R-:W5:Y:S01]  /*0a20*/  LDG.E.U16 R25, desc[UR8][R8.64+0x2] ;  /* 0x0000020808197981 */ /* 0x000f62000c1e1500 */
[----:B------:R-:W-:-:S03]  /*0a30*/  IMAD.WIDE R10, R5, 0x2, R12 ;  /* 0x00000002050a7825 */ /* 0x000fc600078e020c */
[----:B------:R1:W5:Y:S01]  /*0a40*/  LDG.E.U16 R27, desc[UR8][R18.64] ;  /* 0x00000008121b7981 */ /* 0x000362000c1e1500 */
[----:B0-----:R-:W-:-:S03]  /*0a50*/  IMAD.WIDE R14, R5, 0x2, R10 ;  /* 0x00000002050e7825 */ /* 0x001fc600078e020a */
[----:B------:R-:W5:Y:S04]  /*0a60*/  LDG.E.U16 R29, desc[UR8][R8.64+0x4] ;  /* 0x00000408081d7981 */ /* 0x000f68000c1e1500 */
[----:B------:R-:W5:Y:S01]  /*0a70*/  LDG.E.U16 R13, desc[UR8][R12.64] ;  /* 0x000000080c0d7981 */ /* 0x000f62000c1e1500 */
[----:B-1----:R-:W-:-:S03]  /*0a80*/  IMAD.WIDE R16, R5, 0x2, R14 ;  /* 0x0000000205107825 */ /* 0x002fc600078e020e */
[----:B------:R-:W5:Y:S04]  /*0a90*/  LDG.E.U16 R2, desc[UR8][R8.64+0x6] ;  /* 0x0000060808027981 */ /* 0x000f68000c1e1500 */
[----:B------:R-:W5:Y:S01]  /*0aa0*/  LDG.E.U16 R11, desc[UR8][R10.64] ;  /* 0x000000080a0b7981 */ /* 0x000f62000c1e1500 */
[----:B------:R-:W-:-:S03]  /*0ab0*/  IMAD.WIDE R18, R5, 0x2, R16 ;  /* 0x0000000205127825 */ /* 0x000fc600078e0210 */
[----:B------:R-:W5:Y:S04]  /*0ac0*/  LDG.E.U16 R22, desc[UR8][R8.64+0x8] ;  /* 0x0000080808167981 */ /* 0x000f68000c1e1500 */
[----:B------:R-:W5:Y:S04]  /*0ad0*/  LDG.E.U16 R20, desc[UR8][R14.64] ;  /* 0x000000080e147981 */ /* 0x000f68000c1e1500 */
[----:B------:R-:W5:Y:S04]  /*0ae0*/  LDG.E.U16 R28, desc[UR8][R8.64+0xa] ;  /* 0x00000a08081c7981 */ /* 0x000f68000c1e1500 */
[----:B------:R-:W5:Y:S04]  /*0af0*/  LDG.E.U16 R24, desc[UR8][R16.64] ;  /* 0x0000000810187981 */ /* 0x000f68000c1e1500 */
[----:B------:R-:W5:Y:S04]  /*0b00*/  LDG.E.U16 R15, desc[UR8][R8.64+0xc] ;  /* 0x00000c08080f7981 */ /* 0x000f68000c1e1500 */
[----:B------:R-:W5:Y:S04]  /*0b10*/  LDG.E.U16 R19, desc[UR8][R18.64] ;  /* 0x0000000812137981 */ /* 0x000f68000c1e1500 */
[----:B------:R-:W5:Y:S01]  /*0b20*/  LDG.E.U16 R12, desc[UR8][R8.64+0xe] ;  /* 0x00000e08080c7981 */ /* 0x000f62000c1e1500 */
[----:B------:R-:W-:Y:S01]  /*0b30*/  UIADD3 UR4, UPT, UPT, UR4, 0x8, URZ ;  /* 0x0000000804047890 */ /* 0x000fe2000fffe0ff */
[----:B--2---:R-:W-:-:S04]  /*0b40*/  HMUL2 R7, R6.H1_H1, R7.H0_H0 ;  /* 0x2000000706077232 */ /* 0x004fc80000000c00 */
[----:B---3--:R-:W-:-:S04]  /*0b50*/  HFMA2 R7, R6.H0_H0, R21.H0_H0, R7.H0_H0 ;  /* 0x2000001506077231 */ /* 0x008fc80000040807 */
[----:B------:R-:W-:Y:S02]  /*0b60*/  HADD2 R7, R26.H0_H0, R7.H0_H0 ;  /* 0x200000071a077230 */ /* 0x000fe40000000800 */
[----:B----4-:R-:W-:-:S04]  /*0b70*/  HMUL2 R23, R6.H1_H1, R23.H0_H0 ;  /* 0x2000001706177232 */ /* 0x010fc80000000c00 */
[C---:B-----5:R-:W-:Y:S02]  /*0b80*/  HFMA2 R23, R6.reuse.H0_H0, R25.H0_H0, R23.H0_H0 ;  /* 0x2000001906177231 */ /* 0x060fe40000040817 */
[C---:B------:R-:W-:Y:S02]  /*0b90*/  HMUL2 R27, R6.reuse.H1_H1, R27.H0_H0 ;  /* 0x2000001b061b7232 */ /* 0x040fe40000000c00 */
[----:B------:R-:W-:Y:S02]  /*0ba0*/  HADD2 R7, R7.H0_H0, R23.H0_H0 ;  /* 0x2000001707077230 */ /* 0x000fe40000000800 */
[C---:B------:R-:W-:Y:S02]  /*0bb0*/  HFMA2 R27, R6.reuse.H0_H0, R29.H0_H0, R27.H0_H0 ;  /* 0x2000001d061b7231 */ /* 0x040fe4000004081b */
[----:B------:R-:W-:Y:S02]  /*0bc0*/  HMUL2 R13, R6.H1_H1, R13.H0_H0 ;  /* 0x2000000d060d7232 */ /* 0x000fe40000000c00 */
[----:B------:R-:W-:-:S02]  /*0bd0*/  HADD2 R7, R7.H0_H0, R27.H0_H0 ;  /* 0x2000001b07077230 */ /* 0x000fc40000000800 */
[C---:B------:R-:W-:Y:S02]  /*0be0*/  HFMA2 R2, R6.reuse.H0_H0, R2.H0_H0, R13.H0_H0 ;  /* 0x2000000206027231 */ /* 0x040fe4000004080d */
[C---:B------:R-:W-:Y:S02]  /*0bf0*/  HMUL2 R11, R6.reuse.H1_H1, R11.H0_H0 ;  /* 0x2000000b060b7232 */ /* 0x040fe40000000c00 */
[----:B------:R-:W-:Y:S02]  /*0c00*/  HADD2 R2, R7.H0_H0, R2.H0_H0 ;  /* 0x2000000207027230 */ /* 0x000fe40000000800 */
[C---:B------:R-:W-:Y:S02]  /*0c10*/  HFMA2 R11, R6.reuse.H0_H0, R22.H0_H0, R11.H0_H0 ;  /* 0x20000016060b7231 */ /* 0x040fe4000004080b */
[----:B------:R-:W-:Y:S02]  /*0c20*/  HMUL2 R14, R6.H1_H1, R20.H0_H0 ;  /* 0x20000014060e7232 */ /* 0x000fe40000000c00 */
[----:B------:R-:W-:-:S02]  /*0c30*/  HADD2 R2, R2.H0_H0, R11.H0_H0 ;  /* 0x2000000b02027230 */ /* 0x000fc40000000800 */
[C---:B------:R-:W-:Y:S02]  /*0c40*/  HFMA2 R14, R6.reuse.H0_H0, R28.H0_H0, R14.H0_H0 ;  /* 0x2000001c060e7231 */ /* 0x040fe4000004080e */
[----:B------:R-:W-:Y:S02]  /*0c50*/  HMUL2 R24, R6.H1_H1, R24.H0_H0 ;  /* 0x2000001806187232 */ /* 0x000fe40000000c00 */
[----:B------:R-:W-:Y:S02]  /*0c60*/  HADD2 R2, R2.H0_H0, R14.H0_H0 ;  /* 0x2000000e02027230 */ /* 0x000fe40000000800 */
[C---:B------:R-:W-:Y:S02]  /*0c70*/  HFMA2 R15, R6.reuse.H0_H0, R15.H0_H0, R24.H0_H0 ;  /* 0x2000000f060f7231 */ /* 0x040fe40000040818 */
[----:B------:R-:W-:Y:S02]  /*0c80*/  HMUL2 R19, R6.H1_H1, R19.H0_H0 ;  /* 0x2000001306137232 */ /* 0x000fe40000000c00 */
[----:B------:R-:W-:-:S02]  /*0c90*/  HADD2 R2, R2.H0_H0, R15.H0_H0 ;  /* 0x2000000f02027230 */ /* 0x000fc40000000800 */
[----:B------:R-:W-:-:S04]  /*0ca0*/  HFMA2 R12, R6.H0_H0, R12.H0_H0, R19.H0_H0 ;  /* 0x2000000c060c7231 */ /* 0x000fc80000040813 */
[----:B------:R-:W-:-:S07]  /*0cb0*/  HADD2 R26, R2.H0_H0, R12.H0_H0 ;  /* 0x2000000c021a7230 */ /* 0x000fce0000000800 */
.L_x_16:
[----:B------:R-:W-:Y:S05]  /*0cc0*/  BRA.U !UP1, `(.L_x_13) ;  /* 0x0000000109f87547 */ /* 0x000fea000b800000 */
[----:B------:R-:W-:Y:S02]  /*0cd0*/  UISETP.GE.U32.AND UP0, UPT, UR7, 0x4, UPT ;  /* 0x000000040700788c */ /* 0x000fe4000bf06070 */
[----:B------:R-:W-:-:S04]  /*0ce0*/  ULOP3.LUT UR5, UR5, 0x3, URZ, 0xc0, !UPT ;  /* 0x0000000305057892 */ /* 0x000fc8000f8ec0ff */
[----:B------:R-:W-:-:S03]  /*0cf0*/  UISETP.NE.AND UP1, UPT, UR5, URZ, UPT ;  /* 0x000000ff0500728c */ /* 0x000fc6000bf25270 */
[----:B------:R-:W-:Y:S08]  /*0d00*/  BRA.U !UP0, `(.L_x_17) ;  /* 0x00000001088c7547 */ /* 0x000ff0000b800000 */
[----:B------:R-:W0:Y:S01]  /*0d10*/  LDC.64 R10, c[0x0][0x388] ;  /* 0x0000e200ff0a7b82 */ /* 0x000e220000000a00 */
[----:B------:R-:W1:Y:S01]  /*0d20*/  LDCU.64 UR6, c[0x0][0x380] ;  /* 0x00007000ff0677ac */ /* 0x000e620008000a00 */
[----:B------:R-:W-:Y:S01]  /*0d30*/  IMAD R15, R5, UR4, R0 ;  /* 0x00000004050f7c24 */ /* 0x000fe2000f8e0200 */
[C---:B------:R-:W-:Y:S02]  /*0d40*/  IADD3 R13, PT, PT, R4.reuse, UR4, RZ ;  /* 0x00000004040d7c10 */ /* 0x040fe4000fffe0ff */
[----:B------:R-:W-:-:S03]  /*0d50*/  IADD3 R2, P0, PT, R4, UR4, RZ ;  /* 0x0000000404027c10 */ /* 0x000fc6000ff1e0ff */
[----:B------:R-:W2:Y:S01]  /*0d60*/  LDC.64 R8, c[0x0][0x380] ;  /* 0x0000e000ff087b82 */ /* 0x000ea20000000a00 */
[----:B------:R-:W-:Y:S01]  /*0d70*/  IADD3.X R7, PT, PT, RZ, RZ, RZ, P0, !PT ;  /* 0x000000ffff077210 */ /* 0x000fe200007fe4ff */
[----:B0-----:R-:W-:-:S04]  /*0d80*/  IMAD.WIDE R14, R15, 0x2, R10 ;  /* 0x000000020f0e7825 */ /* 0x001fc800078e020a */
[----:B------:R-:W-:Y:S02]  /*0d90*/  IMAD.WIDE R10, R5, 0x2, R14 ;  /* 0x00000002050a7825 */ /* 0x000fe400078e020e */
[----:B------:R-:W3:Y:S02]  /*0da0*/  LDG.E.U16 R15, desc[UR8][R14.64] ;  /* 0x000000080e0f7981 */ /* 0x000ee4000c1e1500 */
[----:B--2---:R-:W-:Y:S01]  /*0db0*/  IMAD.WIDE.U32 R12, R13, 0x2, R8 ;  /* 0x000000020d0c7825 */ /* 0x004fe200078e0008 */
[C---:B-1----:R-:W-:Y:S01]  /*0dc0*/  LEA R8, P0, R2.reuse, UR6, 0x1 ;  /* 0x0000000602087c11 */ /* 0x042fe2000f8008ff */
[----:B------:R-:W2:Y:S02]  /*0dd0*/  LDG.E.U16 R21, desc[UR8][R10.64] ;  /* 0x000000080a157981 */ /* 0x000ea4000c1e1500 */
[C---:B------:R-:W-:Y:S01]  /*0de0*/  IMAD.WIDE R16, R5.reuse, 0x2, R10 ;  /* 0x0000000205107825 */ /* 0x040fe200078e020a */
[----:B------:R-:W-:Y:S01]  /*0df0*/  LEA.HI.X R9, R2, UR7, R7, 0x1, P0 ;  /* 0x0000000702097c11 */ /* 0x000fe200080f0c07 */
[----:B------:R-:W4:Y:S02]  /*0e00*/  LDG.E.U16 R13, desc[UR8][R12.64] ;  /* 0x000000080c0d7981 */ /* 0x000f24000c1e1500 */
[----:B------:R-:W-:-:S02]  /*0e10*/  IMAD.WIDE R18, R5, 0x2, R16 ;  /* 0x0000000205127825 */ /* 0x000fc400078e0210 */
[----:B------:R-:W5:Y:S04]  /*0e20*/  LDG.E.U16 R7, desc[UR8][R8.64+0x2] ;  /* 0x0000020808077981 */ /* 0x000f68000c1e1500 */
[----:B------:R-:W5:Y:S04]  /*0e30*/  LDG.E.U16 R25, desc[UR8][R16.64] ;  /* 0x0000000810197981 */ /* 0x000f68000c1e1500 */
[----:B------:R-:W5:Y:S04]  /*0e40*/  LDG.E.U16 R23, desc[UR8][R8.64+0x4] ;  /* 0x0000040808177981 */ /* 0x000f68000c1e1500 */
[----:B------:R-:W5:Y:S04]  /*0e50*/  LDG.E.U16 R19, desc[UR8][R18.64] ;  /* 0x0000000812137981 */ /* 0x000f68000c1e1500 */
[----:B------:R-:W5:Y:S01]  /*0e60*/  LDG.E.U16 R27, desc[UR8][R8.64+0x6] ;  /* 0x00000608081b7981 */ /* 0x000f62000c1e1500 */
[----:B------:R-:W-:Y:S01]  /*0e70*/  UIADD3 UR4, UPT, UPT, UR4, 0x4, URZ ;  /* 0x0000000404047890 */ /* 0x000fe2000fffe0ff */
[----:B---3--:R-:W-:-:S02]  /*0e80*/  HMUL2 R15, R6.H1_H1, R15.H0_H0 ;  /* 0x2000000f060f7232 */ /* 0x008fc40000000c00 */
[C---:B--2---:R-:W-:Y:S02]  /*0e90*/  HMUL2 R21, R6.reuse.H1_H1, R21.H0_H0 ;  /* 0x2000001506157232 */ /* 0x044fe40000000c00 */
[----:B----4-:R-:W-:-:S04]  /*0ea0*/  HFMA2 R13, R6.H0_H0, R13.H0_H0, R15.H0_H0 ;  /* 0x2000000d060d7231 */ /* 0x010fc8000004080f */
[----:B------:R-:W-:Y:S02]  /*0eb0*/  HADD2 R13, R26.H0_H0, R13.H0_H0 ;  /* 0x2000000d1a0d7230 */ /* 0x000fe40000000800 */
[C---:B-----5:R-:W-:Y:S02]  /*0ec0*/  HFMA2 R7, R6.reuse.H0_H0, R7.H0_H0, R21.H0_H0 ;  /* 0x2000000706077231 */ /* 0x060fe40000040815 */
[C---:B------:R-:W-:Y:S02]  /*0ed0*/  HMUL2 R25, R6.reuse.H1_H1, R25.H0_H0 ;  /* 0x2000001906197232 */ /* 0x040fe40000000c00 */
[----:B------:R-:W-:Y:S02]  /*0ee0*/  HADD2 R7, R13.H0_H0, R7.H0_H0 ;  /* 0x200000070d077230 */ /* 0x000fe40000000800 */
[C---:B------:R-:W-:Y:S02]  /*0ef0*/  HFMA2 R23, R6.reuse.H0_H0, R23.H0_H0, R25.H0_H0 ;  /* 0x2000001706177231 */ /* 0x040fe40000040819 */
[----:B------:R-:W-:-:S02]  /*0f00*/  HMUL2 R19, R6.H1_H1, R19.H0_H0 ;  /* 0x2000001306137232 */ /* 0x000fc40000000c00 */
[----:B------:R-:W-:Y:S02]  /*0f10*/  HADD2 R7, R7.H0_H0, R23.H0_H0 ;  /* 0x2000001707077230 */ /* 0x000fe40000000800 */
[----:B------:R-:W-:-:S04]  /*0f20*/  HFMA2 R19, R6.H0_H0, R27.H0_H0, R19.H0_H0 ;  /* 0x2000001b06137231 */ /* 0x000fc80000040813 */
[----:B------:R-:W-:-:S07]  /*0f30*/  HADD2 R26, R7.H0_H0, R19.H0_H0 ;  /* 0x20000013071a7230 */ /* 0x000fce0000000800 */
.L_x_17:
[----:B------:R-:W-:Y:S05]  /*0f40*/  BRA.U !UP1, `(.L_x_13) ;  /* 0x0000000109587547 */ /* 0x000fea000b800000 */
[----:B------:R-:W0:Y:S01]  /*0f50*/  LDC.64 R10, c[0x0][0x380] ;  /* 0x0000e000ff0a7b82 */ /* 0x000e220000000a00 */
[----:B------:R-:W-:Y:S01]  /*0f60*/  IADD3 R7, PT, PT, R4, UR4, RZ ;  /* 0x0000000404077c10 */ /* 0x000fe2000fffe0ff */
[----:B------:R-:W-:Y:S01]  /*0f70*/  IMAD R2, R5, UR4, R0 ;  /* 0x0000000405027c24 */ /* 0x000fe2000f8e0200 */
[----:B------:R-:W-:-:S05]  /*0f80*/  UIADD3 UR5, UPT, UPT, -UR5, URZ, URZ ;  /* 0x000000ff05057290 */ /* 0x000fca000fffe1ff */
[----:B------:R-:W1:Y:S01]  /*0f90*/  LDC.64 R8, c[0x0][0x388] ;  /* 0x0000e200ff087b82 */ /* 0x000e620000000a00 */
[----:B0-----:R-:W-:-:S03]  /*0fa0*/  IMAD.WIDE.U32 R10, R7, 0x2, R10 ;  /* 0x00000002070a7825 */ /* 0x001fc600078e000a */
[----:B------:R-:W-:Y:S02]  /*0fb0*/  MOV R4, R10 ;  /* 0x0000000a00047202 */ /* 0x000fe40000000f00 */
[----:B------:R-:W-:-:S07]  /*0fc0*/  MOV R15, R11 ;  /* 0x0000000b000f7202 */ /* 0x000fce0000000f00 */
.L_x_18:
[----:B-1----:R-:W-:-:S05]  /*0fd0*/  IMAD.WIDE R10, R2, 0x2, R8 ;  /* 0x00000002020a7825 */ /* 0x002fca00078e0208 */
[----:B------:R0:W2:Y:S02]  /*0fe0*/  LDG.E.U16 R13, desc[UR8][R10.64] ;  /* 0x000000080a0d7981 */ /* 0x0000a4000c1e1500 */
[----:B0-----:R-:W-:Y:S02]  /*0ff0*/  MOV R10, R4 ;  /* 0x00000004000a7202 */ /* 0x001fe40000000f00 */
[----:B------:R-:W-:-:S05]  /*1000*/  MOV R11, R15 ;  /* 0x0000000f000b7202 */ /* 0x000fca0000000f00 */
[----:B------:R-:W3:Y:S01]  /*1010*/  LDG.E.U16 R7, desc[UR8][R10.64] ;  /* 0x000000080a077981 */ /* 0x000ee2000c1e1500 */
[----:B------:R-:W-:Y:S01]  /*1020*/  UIADD3 UR5, UPT, UPT, UR5, 0x1, URZ ;  /* 0x0000000105057890 */ /* 0x000fe2000fffe0ff */
[----:B------:R-:W-:Y:S02]  /*1030*/  IADD3 R4, P0, PT, R4, 0x2, RZ ;  /* 0x0000000204047810 */ /* 0x000fe40007f1e0ff */
[----:B------:R-:W-:Y:S01]  /*1040*/  IADD3 R2, PT, PT, R2, R5, RZ ;  /* 0x0000000502027210 */ /* 0x000fe20007ffe0ff */
[----:B------:R-:W-:Y:S01]  /*1050*/  UISETP.NE.AND UP0, UPT, UR5, URZ, UPT ;  /* 0x000000ff0500728c */ /* 0x000fe2000bf05270 */
[----:B------:R-:W-:Y:S01]  /*1060*/  IADD3.X R15, PT, PT, RZ, R15, RZ, P0, !PT ;  /* 0x0000000fff0f7210 */ /* 0x000fe200007fe4ff */
[----:B--2---:R-:W-:-:S04]  /*1070*/  HMUL2 R13, R6.H1_H1, R13.H0_H0 ;  /* 0x2000000d060d7232 */ /* 0x004fc80000000c00 */
[----:B---3--:R-:W-:-:S04]  /*1080*/  HFMA2 R13, R6.H0_H0, R7.H0_H0, R13.H0_H0 ;  /* 0x20000007060d7231 */ /* 0x008fc8000004080d */
[----:B------:R-:W-:Y:S01]  /*1090*/  HADD2 R26, R26.H0_H0, R13.H0_H0 ;  /* 0x2000000d1a1a7230 */ /* 0x000fe20000000800 */
[----:B------:R-:W-:Y:S06]  /*10a0*/  BRA.U UP0, `(.L_x_18) ;  /* 0xfffffffd00c87547 */ /* 0x000fec000b83ffff */
.L_x_13:
[----:B------:R-:W0:Y:S01]  /*10b0*/  LDC.64 R6, c[0x0][0x390] ;  /* 0x0000e400ff067b82 */ /* 0x000e220000000a00 */
[----:B------:R-:W-:-:S04]  /*10c0*/  IMAD R3, R3, R5, R0 ;  /* 0x0000000503037224 */ /* 0x000fc800078e0200 */
[----:B0-----:R-:W-:-:S05]  /*10d0*/  IMAD.WIDE.U32 R2, R3, 0x4, R6 ;  /* 0x0000000403027825 */ /* 0x001fca00078e0006 */
[----:B------:R-:W2:Y:S01]  /*10e0*/  LDG.E R5, desc[UR8][R2.64] ;  /* 0x0000000802057981 */ /* 0x000ea2000c1e1900 */
[----:B------:R-:W-:-:S05]  /*10f0*/  HADD2.F32 R26, -RZ, R26.H0_H0 ;  /* 0x2000001aff1a7230 */ /* 0x000fca0000004100 */
[----:B--2---:R-:W-:-:S05]  /*1100*/  FADD R5, R26, R5 ;  /* 0x000000051a057221 */ /* 0x004fca0000000000 */
[----:B------:R-:W-:Y:S01]  /*1110*/  STG.E desc[UR8][R2.64], R5 ;  /* 0x0000000502007986 */ /* 0x000fe2000c101908 */
[----:B------:R-:W-:Y:S05]  /*1120*/  EXIT ;  /* 0x000000000000794d */ /* 0x000fea0003800000 */
.L_x_19:
        /* <DEDUP_REMOVED lines=13> */
.L_x_22:


//--------------------- .nv.global.init           --------------------------
	.section	.nv.global.init,"aw",@progbits
.nv.global.init:
	.type		$str,@object
	.size		$str,(.L_0 - $str)
$str:
        /*0000*/ 	.byte	0x77, 0x6d, 0x6d, 0x61, 0x5f, 0x65, 0x78, 0x61, 0x6d, 0x70, 0x6c, 0x65, 0x3a, 0x20, 0x77, 0x61
        /*0010*/ 	.byte	0x72, 0x70, 0x4d, 0x20, 0x3d, 0x20, 0x25, 0x64, 0x2c, 0x20, 0x77, 0x61, 0x72, 0x70, 0x4e, 0x20
        /*0020*/ 	.byte	0x3d, 0x20, 0x25, 0x64, 0x0a, 0x00
.L_0:


//--------------------- .nv.shared.reserved.0     --------------------------
	.section	.nv.shared.reserved.0,"aw",@nobits
	.weak		__nv_reservedSMEM_offset_0_alias
	.size		__nv_reservedSMEM_offset_0_alias, 0, 64
	.other		__nv_reservedSMEM_offset_0_alias,@"STO_CUDA_RESERVED_SHARED STV_DEFAULT"
__nv_reservedSMEM_offset_0_alias:
	.zero		0
	.zero		64


//--------------------- .nv.constant0._Z17convertFp32ToFp16P6__halfPfi --------------------------
	.section	.nv.constant0._Z17convertFp32ToFp16P6__halfPfi,"a",@progbits
	.sectionflags	@""
	.align	4
.nv.constant0._Z17convertFp32ToFp16P6__halfPfi:
	.zero		916


//--------------------- .nv.constant0._Z12wmma_exampleP6__halfS0_Pfiiiff --------------------------
	.section	.nv.constant0._Z12wmma_exampleP6__halfS0_Pfiiiff,"a",@progbits
	.sectionflags	@""
	.align	4
.nv.constant0._Z12wmma_exampleP6__halfS0_Pfiiiff:
	.zero		940


//--------------------- .nv.constant0._Z10sp_exampleP6__halfS0_Pfiiiff --------------------------
	.section	.nv.constant0._Z10sp_exampleP6__halfS0_Pfiiiff,"a",@progbits
	.sectionflags	@""
	.align	4
.nv.constant0._Z10sp_exampleP6__halfS0_Pfiiiff:
	.zero		940


//--------------------- SYMBOLS --------------------------

	.type		.nv.reservedSmem.offset0,@object
	.size		.nv.reservedSmem.offset0,0x4
	.type		vprintf,@function
